	.target	sm_90a

	.elftype	@"ET_EXEC"


//--------------------- .note.nv.tkinfo           --------------------------
	.section	.note.nv.tkinfo,"",@"SHT_NOTE"
	.sectionflags	@"SHF_NOTE_NV_TKINFO"
	.tkinfo
        /*0018*/ 	.word	0x00000002
        /*0030*/ 	.string	""
        /*0030*/ 	.string	"ptxas"
        /*0030*/ 	.string	"Cuda compilation tools, release 13.0, V13.0.88"
        /*0030*/ 	.string	"Build cuda_13.0.r13.0/compiler.36424714_0"
        /*0030*/ 	.string	"-arch sm_90a -m 64 "



//--------------------- .note.nv.cuinfo           --------------------------
	.section	.note.nv.cuinfo,"",@"SHT_NOTE"
	.sectionflags	@"SHF_NOTE_NV_CUINFO"
        /*0018*/ 	.short	0x0002
        /*001a*/ 	.short	0x005a
        /*001c*/ 	.short	0x0082
	.zero		2


//--------------------- .nv.info                  --------------------------
	.section	.nv.info,"",@"SHT_CUDA_INFO"
	.align	4


	//----- nvinfo : EIATTR_REGCOUNT
	.align		4
        /*0000*/ 	.byte	0x04, 0x2f
        /*0002*/ 	.short	(.L_15 - .L_14)
	.align		4
.L_14:
        /*0004*/ 	.word	index@(_ZN7cutlass13device_kernelINS_4gemm6kernel13GemmUniversalIN4cute5tupleIJiiiiEEENS1_10collective13CollectiveMmaINS1_34MainloopSm90TmaGmmaWarpSpecializedILi28ENS5_IJNS4_1CILi1EEESB_SB_EEENS1_32KernelTmaWarpSpecializedPingpongEEENS5_IJNSA_ILi64EEESF_NSA_ILi32EEEEEENS_6half_tENS5_IJSB_llEEESI_SJ_NS4_8TiledMMAINS4_8MMA_AtomIJNS4_4SM904GMMA25MMA_64x64x16_F32F16F16_SSILNSN_5MajorE1ELSP_1ELNSN_7ScaleInE1ELSQ_1EEEEEENS4_6LayoutISC_NS5_IJNSA_ILi0EEESU_SU_EEEEENS5_IJNS4_10UnderscoreESX_SX_EEEEENS4_13SM90_TMA_LOADENS4_14ComposedLayoutINS4_7SwizzleILi3ELi4ELi3EEENS4_18smem_ptr_flag_bitsILi16EEENST_INS5_IJSF_NSA_ILi8EEEEEENS5_IJSB_SF_EEEEEEEvNS4_8identityES10_S1A_vS1B_EENS_8epilogue10collective6detail29Sm90TmaWarpSpecializedAdapterINS1E_15DefaultEpilogueISI_NS5_IJlSB_lEEES1I_NS1D_6thread17LinearCombinationISI_Li1EffLNS1J_9ScaleType4KindE0ELNS_15FloatRoundStyleE2ESI_EENS1_15EpilogueDefaultEEEEEvvEEEEvNT_6ParamsE)
        /*0008*/ 	.word	0x000000a8


	//----- nvinfo : EIATTR_FRAME_SIZE
	.align		4
.L_15:
        /*000c*/ 	.byte	0x04, 0x11
        /*000e*/ 	.short	(.L_17 - .L_16)
	.align		4
.L_16:
        /*0010*/ 	.word	index@(_ZN7cutlass13device_kernelINS_4gemm6kernel13GemmUniversalIN4cute5tupleIJiiiiEEENS1_10collective13CollectiveMmaINS1_34MainloopSm90TmaGmmaWarpSpecializedILi28ENS5_IJNS4_1CILi1EEESB_SB_EEENS1_32KernelTmaWarpSpecializedPingpongEEENS5_IJNSA_ILi64EEESF_NSA_ILi32EEEEEENS_6half_tENS5_IJSB_llEEESI_SJ_NS4_8TiledMMAINS4_8MMA_AtomIJNS4_4SM904GMMA25MMA_64x64x16_F32F16F16_SSILNSN_5MajorE1ELSP_1ELNSN_7ScaleInE1ELSQ_1EEEEEENS4_6LayoutISC_NS5_IJNSA_ILi0EEESU_SU_EEEEENS5_IJNS4_10UnderscoreESX_SX_EEEEENS4_13SM90_TMA_LOADENS4_14ComposedLayoutINS4_7SwizzleILi3ELi4ELi3EEENS4_18smem_ptr_flag_bitsILi16EEENST_INS5_IJSF_NSA_ILi8EEEEEENS5_IJSB_SF_EEEEEEEvNS4_8identityES10_S1A_vS1B_EENS_8epilogue10collective6detail29Sm90TmaWarpSpecializedAdapterINS1E_15DefaultEpilogueISI_NS5_IJlSB_lEEES1I_NS1D_6thread17LinearCombinationISI_Li1EffLNS1J_9ScaleType4KindE0ELNS_15FloatRoundStyleE2ESI_EENS1_15EpilogueDefaultEEEEEvvEEEEvNT_6ParamsE)
        /*0014*/ 	.word	0x00000008


	//----- nvinfo : EIATTR_MIN_STACK_SIZE
	.align		4
.L_17:
        /*0018*/ 	.byte	0x04, 0x12
        /*001a*/ 	.short	(.L_19 - .L_18)
	.align		4
.L_18:
        /*001c*/ 	.word	index@(_ZN7cutlass13device_kernelINS_4gemm6kernel13GemmUniversalIN4cute5tupleIJiiiiEEENS1_10collective13CollectiveMmaINS1_34MainloopSm90TmaGmmaWarpSpecializedILi28ENS5_IJNS4_1CILi1EEESB_SB_EEENS1_32KernelTmaWarpSpecializedPingpongEEENS5_IJNSA_ILi64EEESF_NSA_ILi32EEEEEENS_6half_tENS5_IJSB_llEEESI_SJ_NS4_8TiledMMAINS4_8MMA_AtomIJNS4_4SM904GMMA25MMA_64x64x16_F32F16F16_SSILNSN_5MajorE1ELSP_1ELNSN_7ScaleInE1ELSQ_1EEEEEENS4_6LayoutISC_NS5_IJNSA_ILi0EEESU_SU_EEEEENS5_IJNS4_10UnderscoreESX_SX_EEEEENS4_13SM90_TMA_LOADENS4_14ComposedLayoutINS4_7SwizzleILi3ELi4ELi3EEENS4_18smem_ptr_flag_bitsILi16EEENST_INS5_IJSF_NSA_ILi8EEEEEENS5_IJSB_SF_EEEEEEEvNS4_8identityES10_S1A_vS1B_EENS_8epilogue10collective6detail29Sm90TmaWarpSpecializedAdapterINS1E_15DefaultEpilogueISI_NS5_IJlSB_lEEES1I_NS1D_6thread17LinearCombinationISI_Li1EffLNS1J_9ScaleType4KindE0ELNS_15FloatRoundStyleE2ESI_EENS1_15EpilogueDefaultEEEEEvvEEEEvNT_6ParamsE)
        /*0020*/ 	.word	0x00000008
.L_19:


//--------------------- .nv.compat                --------------------------
	.section	.nv.compat,"",@"SHT_CUDA_COMPAT_INFO"
	.align	4
        /*0000*/ 	.byte	0x02, 0x09, 0x01, 0x00, 0x02, 0x02, 0x04, 0x00, 0x02, 0x05, 0x05, 0x00, 0x03, 0x07, 0x01, 0x01
        /*0010*/ 	.byte	0x02, 0x03, 0x01, 0x00, 0x02, 0x06, 0x01, 0x00, 0x04, 0x0b, 0x08, 0x00, 0x00, 0x00, 0x00, 0x00
        /*0020*/ 	.byte	0x00, 0x00, 0x00, 0x00


//--------------------- .nv.info._ZN7cutlass13device_kernelINS_4gemm6kernel13GemmUniversalIN4cute5tupleIJiiiiEEENS1_10collective13CollectiveMmaINS1_34MainloopSm90TmaGmmaWarpSpecializedILi28ENS5_IJNS4_1CILi1EEESB_SB_EEENS1_32KernelTmaWarpSpecializedPingpongEEENS5_IJNSA_ILi64EEESF_NSA_ILi32EEEEEENS_6half_tENS5_IJSB_llEEESI_SJ_NS4_8TiledMMAINS4_8MMA_AtomIJNS4_4SM904GMMA25MMA_64x64x16_F32F16F16_SSILNSN_5MajorE1ELSP_1ELNSN_7ScaleInE1ELSQ_1EEEEEENS4_6LayoutISC_NS5_IJNSA_ILi0EEESU_SU_EEEEENS5_IJNS4_10UnderscoreESX_SX_EEEEENS4_13SM90_TMA_LOADENS4_14ComposedLayoutINS4_7SwizzleILi3ELi4ELi3EEENS4_18smem_ptr_flag_bitsILi16EEENST_INS5_IJSF_NSA_ILi8EEEEEENS5_IJSB_SF_EEEEEEEvNS4_8identityES10_S1A_vS1B_EENS_8epilogue10collective6detail29Sm90TmaWarpSpecializedAdapterINS1E_15DefaultEpilogueISI_NS5_IJlSB_lEEES1I_NS1D_6thread17LinearCombinationISI_Li1EffLNS1J_9ScaleType4KindE0ELNS_15FloatRoundStyleE2ESI_EENS1_15EpilogueDefaultEEEEEvvEEEEvNT_6ParamsE --------------------------
	.section	.nv.info._ZN7cutlass13device_kernelINS_4gemm6kernel13GemmUniversalIN4cute5tupleIJiiiiEEENS1_10collective13CollectiveMmaINS1_34MainloopSm90TmaGmmaWarpSpecializedILi28ENS5_IJNS4_1CILi1EEESB_SB_EEENS1_32KernelTmaWarpSpecializedPingpongEEENS5_IJNSA_ILi64EEESF_NSA_ILi32EEEEEENS_6half_tENS5_IJSB_llEEESI_SJ_NS4_8TiledMMAINS4_8MMA_AtomIJNS4_4SM904GMMA25MMA_64x64x16_F32F16F16_SSILNSN_5MajorE1ELSP_1ELNSN_7ScaleInE1ELSQ_1EEEEEENS4_6LayoutISC_NS5_IJNSA_ILi0EEESU_SU_EEEEENS5_IJNS4_10UnderscoreESX_SX_EEEEENS4_13SM90_TMA_LOADENS4_14ComposedLayoutINS4_7SwizzleILi3ELi4ELi3EEENS4_18smem_ptr_flag_bitsILi16EEENST_INS5_IJSF_NSA_ILi8EEEEEENS5_IJSB_SF_EEEEEEEvNS4_8identityES10_S1A_vS1B_EENS_8epilogue10collective6detail29Sm90TmaWarpSpecializedAdapterINS1E_15DefaultEpilogueISI_NS5_IJlSB_lEEES1I_NS1D_6thread17LinearCombinationISI_Li1EffLNS1J_9ScaleType4KindE0ELNS_15FloatRoundStyleE2ESI_EENS1_15EpilogueDefaultEEEEEvvEEEEvNT_6ParamsE,"",@"SHT_CUDA_INFO"
	.sectionflags	@""
	.align	4


	//----- nvinfo : EIATTR_CUDA_API_VERSION
	.align		4
        /*0000*/ 	.byte	0x04, 0x37
        /*0002*/ 	.short	(.L_21 - .L_20)
.L_20:
        /*0004*/ 	.word	0x00000082


	//----- nvinfo : EIATTR_KPARAM_INFO
	.align		4
.L_21:
        /*0008*/ 	.byte	0x04, 0x17
        /*000a*/ 	.short	(.L_23 - .L_22)
.L_22:
        /*000c*/ 	.word	0x00000000
        /*0010*/ 	.short	0x0000
        /*0012*/ 	.short	0x0070
        /*0014*/ 	.byte	0x00, 0xf0, 0x01, 0x10


	//----- nvinfo : EIATTR_SPARSE_MMA_MASK
	.align		4
.L_23:
        /*0018*/ 	.byte	0x03, 0x50
        /*001a*/ 	.short	0x0000


	//----- nvinfo : EIATTR_MAXREG_COUNT
	.align		4
        /*001c*/ 	.byte	0x03, 0x1b
        /*001e*/ 	.short	0x00a8


	//----- nvinfo : EIATTR_NUM_BARRIERS
	.align		4
        /*0020*/ 	.byte	0x02, 0x4c
        /*0022*/ 	.byte	0x01
	.zero		1


	//----- nvinfo : EIATTR_EXTERNS
	.align		4
        /*0024*/ 	.byte	0x04, 0x0f
        /*0026*/ 	.short	(.L_25 - .L_24)


	//   ....[0]....
	.align		4
.L_24:
        /*0028*/ 	.word	index@(__assertfail)


	//----- nvinfo : EIATTR_ANNOTATIONS
	.align		4
.L_25:
        /*002c*/ 	.byte	0x04, 0x55
        /*002e*/ 	.short	(.L_27 - .L_26)


	//   ....[0]....
.L_26:
        /*0030*/ 	.word	0x00000001
        /*0034*/ 	.byte	0x00, 0x0e, 0x00, 0x00, 0x01, 0x00, 0x00, 0x00, 0x00, 0x44, 0x00, 0x00, 0x01, 0x00, 0x00, 0x00
        /*0044*/ 	.byte	0xf0, 0x4f, 0x00, 0x00


	//----- nvinfo : EIATTR_MERCURY_ISA_VERSION
	.align		4
.L_27:
        /*0048*/ 	.byte	0x03, 0x5f
        /*004a*/ 	.short	0x0101


	//----- nvinfo : EIATTR_INT_WARP_WIDE_INSTR_OFFSETS
	.align		4
        /*004c*/ 	.byte	0x04, 0x31
        /*004e*/ 	.short	(.L_29 - .L_28)


	//   ....[0]....
.L_28:
        /*0050*/ 	.word	0x00000710


	//   ....[1]....
        /*0054*/ 	.word	0x00000730


	//   ....[2]....
        /*0058*/ 	.word	0x000007b0


	//   ....[3]....
        /*005c*/ 	.word	0x000007c0


	//   ....[4]....
        /*0060*/ 	.word	0x000007d0


	//   ....[5]....
        /*0064*/ 	.word	0x000007f0


	//   ....[6]....
        /*0068*/ 	.word	0x00000880


	//   ....[7]....
        /*006c*/ 	.word	0x000008a0


	//----- nvinfo : EIATTR_COOP_GROUP_MASK_REGIDS
	.align		4
.L_29:
        /*0070*/ 	.byte	0x04, 0x29
        /*0072*/ 	.short	(.L_31 - .L_30)


	//   ....[0]....
.L_30:
        /*0074*/ 	.word	0xffffffff


	//   ....[1]....
        /*0078*/ 	.word	0xffffffff


	//   ....[2]....
        /*007c*/ 	.word	0xffffffff


	//   ....[3]....
        /*0080*/ 	.word	0xffffffff


	//   ....[4]....
        /*0084*/ 	.word	0xffffffff


	//   ....[5]....
        /*0088*/ 	.word	0xffffffff


	//----- nvinfo : EIATTR_COOP_GROUP_INSTR_OFFSETS
	.align		4
.L_31:
        /*008c*/ 	.byte	0x04, 0x28
        /*008e*/ 	.short	(.L_33 - .L_32)


	//   ....[0]....
.L_32:
        /*0090*/ 	.word	0x00000070


	//   ....[1]....
        /*0094*/ 	.word	0x00000080


	//   ....[2]....
        /*0098*/ 	.word	0x00000140


	//   ....[3]....
        /*009c*/ 	.word	0x00000600


	//   ....[4]....
        /*00a0*/ 	.word	0x00000640


	//   ....[5]....
        /*00a4*/ 	.word	0x00000690


	//----- nvinfo : EIATTR_REG_RECONFIG
	.align		4
.L_33:
        /*00a8*/ 	.byte	0x01, 0x54
	.zero		2


	//----- nvinfo : EIATTR_SYSCALL_OFFSETS
	.align		4
        /*00ac*/ 	.byte	0x04, 0x46
        /*00ae*/ 	.short	(.L_35 - .L_34)


	//   ....[0]....
.L_34:
        /*00b0*/ 	.word	0x00001910


	//----- nvinfo : EIATTR_MBARRIER_INSTR_OFFSETS
	.align		4
.L_35:
        /*00b4*/ 	.byte	0x04, 0x39
        /*00b6*/ 	.short	(.L_37 - .L_36)


	//   ....[0]....
.L_36:
        /*00b8*/ 	.word	0x00000260
        /*00bc*/ 	.word	0x000000ff
        /*00c0*/ 	.word	0x00000000
        /*00c4*/ 	.short	0x0100
        /*00c6*/ 	.byte	0x08
	.zero		1


	//   ....[1]....
        /*00c8*/ 	.word	0x00000270
        /*00cc*/ 	.word	0x000000ff
        /*00d0*/ 	.word	0x000000e0
        /*00d4*/ 	.short	0x0100
        /*00d6*/ 	.byte	0x08
	.zero		1


	//   ....[2]....
        /*00d8*/ 	.word	0x00000280
        /*00dc*/ 	.word	0x000000ff
        /*00e0*/ 	.word	0x00000008
        /*00e4*/ 	.short	0x0100
        /*00e6*/ 	.byte	0x08
	.zero		1


	//   ....[3]....
        /*00e8*/ 	.word	0x00000290
        /*00ec*/ 	.word	0x000000ff
        /*00f0*/ 	.word	0x000000e8
        /*00f4*/ 	.short	0x0100
        /*00f6*/ 	.byte	0x08
	.zero		1


	//   ....[4]....
        /*00f8*/ 	.word	0x000002a0
        /*00fc*/ 	.word	0x000000ff
        /*0100*/ 	.word	0x00000010
        /*0104*/ 	.short	0x0100
        /*0106*/ 	.byte	0x08
	.zero		1


	//   ....[5]....
        /*0108*/ 	.word	0x000002b0
        /*010c*/ 	.word	0x000000ff
        /*0110*/ 	.word	0x000000f0
        /*0114*/ 	.short	0x0100
        /*0116*/ 	.byte	0x08
	.zero		1


	//   ....[6]....
        /*0118*/ 	.word	0x000002c0
        /*011c*/ 	.word	0x000000ff
        /*0120*/ 	.word	0x00000018
        /*0124*/ 	.short	0x0100
        /*0126*/ 	.byte	0x08
	.zero		1


	//   ....[7]....
        /*0128*/ 	.word	0x000002d0
        /*012c*/ 	.word	0x000000ff
        /*0130*/ 	.word	0x000000f8
        /*0134*/ 	.short	0x0100
        /*0136*/ 	.byte	0x08
	.zero		1


	//   ....[8]....
        /*0138*/ 	.word	0x000002e0
        /*013c*/ 	.word	0x000000ff
        /*0140*/ 	.word	0x00000020
        /*0144*/ 	.short	0x0100
        /*0146*/ 	.byte	0x08
	.zero		1


	//   ....[9]....
        /*0148*/ 	.word	0x000002f0
        /*014c*/ 	.word	0x000000ff
        /*0150*/ 	.word	0x00000100
        /*0154*/ 	.short	0x0100
        /*0156*/ 	.byte	0x08
	.zero		1


	//   ....[10]....
        /*0158*/ 	.word	0x00000300
        /*015c*/ 	.word	0x000000ff
        /*0160*/ 	.word	0x00000028
        /*0164*/ 	.short	0x0100
        /*0166*/ 	.byte	0x08
	.zero		1


	//   ....[11]....
        /*0168*/ 	.word	0x00000310
        /*016c*/ 	.word	0x000000ff
        /*0170*/ 	.word	0x00000108
        /*0174*/ 	.short	0x0100
        /*0176*/ 	.byte	0x08
	.zero		1


	//   ....[12]....
        /*0178*/ 	.word	0x00000320
        /*017c*/ 	.word	0x000000ff
        /*0180*/ 	.word	0x00000030
        /*0184*/ 	.short	0x0100
        /*0186*/ 	.byte	0x08
	.zero		1


	//   ....[13]....
        /*0188*/ 	.word	0x00000330
        /*018c*/ 	.word	0x000000ff
        /*0190*/ 	.word	0x00000110
        /*0194*/ 	.short	0x0100
        /*0196*/ 	.byte	0x08
	.zero		1


	//   ....[14]....
        /*0198*/ 	.word	0x00000340
        /*019c*/ 	.word	0x000000ff
        /*01a0*/ 	.word	0x00000038
        /*01a4*/ 	.short	0x0100
        /*01a6*/ 	.byte	0x08
	.zero		1


	//   ....[15]....
        /*01a8*/ 	.word	0x00000350
        /*01ac*/ 	.word	0x000000ff
        /*01b0*/ 	.word	0x00000118
        /*01b4*/ 	.short	0x0100
        /*01b6*/ 	.byte	0x08
	.zero		1


	//   ....[16]....
        /*01b8*/ 	.word	0x00000360
        /*01bc*/ 	.word	0x000000ff
        /*01c0*/ 	.word	0x00000040
        /*01c4*/ 	.short	0x0100
        /*01c6*/ 	.byte	0x08
	.zero		1


	//   ....[17]....
        /*01c8*/ 	.word	0x00000370
        /*01cc*/ 	.word	0x000000ff
        /*01d0*/ 	.word	0x00000120
        /*01d4*/ 	.short	0x0100
        /*01d6*/ 	.byte	0x08
	.zero		1


	//   ....[18]....
        /*01d8*/ 	.word	0x00000380
        /*01dc*/ 	.word	0x000000ff
        /*01e0*/ 	.word	0x00000048
        /*01e4*/ 	.short	0x0100
        /*01e6*/ 	.byte	0x08
	.zero		1


	//   ....[19]....
        /*01e8*/ 	.word	0x00000390
        /*01ec*/ 	.word	0x000000ff
        /*01f0*/ 	.word	0x00000128
        /*01f4*/ 	.short	0x0100
        /*01f6*/ 	.byte	0x08
	.zero		1


	//   ....[20]....
        /*01f8*/ 	.word	0x000003a0
        /*01fc*/ 	.word	0x000000ff
        /*0200*/ 	.word	0x00000050
        /*0204*/ 	.short	0x0100
        /*0206*/ 	.byte	0x08
	.zero		1


	//   ....[21]....
        /*0208*/ 	.word	0x000003b0
        /*020c*/ 	.word	0x000000ff
        /*0210*/ 	.word	0x00000130
        /*0214*/ 	.short	0x0100
        /*0216*/ 	.byte	0x08
	.zero		1


	//   ....[22]....
        /*0218*/ 	.word	0x000003c0
        /*021c*/ 	.word	0x000000ff
        /*0220*/ 	.word	0x00000058
        /*0224*/ 	.short	0x0100
        /*0226*/ 	.byte	0x08
	.zero		1


	//   ....[23]....
        /*0228*/ 	.word	0x000003d0
        /*022c*/ 	.word	0x000000ff
        /*0230*/ 	.word	0x00000138
        /*0234*/ 	.short	0x0100
        /*0236*/ 	.byte	0x08
	.zero		1


	//   ....[24]....
        /*0238*/ 	.word	0x000003e0
        /*023c*/ 	.word	0x000000ff
        /*0240*/ 	.word	0x00000060
        /*0244*/ 	.short	0x0100
        /*0246*/ 	.byte	0x08
	.zero		1


	//   ....[25]....
        /*0248*/ 	.word	0x000003f0
        /*024c*/ 	.word	0x000000ff
        /*0250*/ 	.word	0x00000140
        /*0254*/ 	.short	0x0100
        /*0256*/ 	.byte	0x08
	.zero		1


	//   ....[26]....
        /*0258*/ 	.word	0x00000400
        /*025c*/ 	.word	0x000000ff
        /*0260*/ 	.word	0x00000068
        /*0264*/ 	.short	0x0100
        /*0266*/ 	.byte	0x08
	.zero		1


	//   ....[27]....
        /*0268*/ 	.word	0x00000410
        /*026c*/ 	.word	0x000000ff
        /*0270*/ 	.word	0x00000148
        /*0274*/ 	.short	0x0100
        /*0276*/ 	.byte	0x08
	.zero		1


	//   ....[28]....
        /*0278*/ 	.word	0x00000420
        /*027c*/ 	.word	0x000000ff
        /*0280*/ 	.word	0x00000070
        /*0284*/ 	.short	0x0100
        /*0286*/ 	.byte	0x08
	.zero		1


	//   ....[29]....
        /*0288*/ 	.word	0x00000430
        /*028c*/ 	.word	0x000000ff
        /*0290*/ 	.word	0x00000150
        /*0294*/ 	.short	0x0100
        /*0296*/ 	.byte	0x08
	.zero		1


	//   ....[30]....
        /*0298*/ 	.word	0x00000440
        /*029c*/ 	.word	0x000000ff
        /*02a0*/ 	.word	0x00000078
        /*02a4*/ 	.short	0x0100
        /*02a6*/ 	.byte	0x08
	.zero		1


	//   ....[31]....
        /*02a8*/ 	.word	0x00000450
        /*02ac*/ 	.word	0x000000ff
        /*02b0*/ 	.word	0x00000158
        /*02b4*/ 	.short	0x0100
        /*02b6*/ 	.byte	0x08
	.zero		1


	//   ....[32]....
        /*02b8*/ 	.word	0x00000460
        /*02bc*/ 	.word	0x000000ff
        /*02c0*/ 	.word	0x00000080
        /*02c4*/ 	.short	0x0100
        /*02c6*/ 	.byte	0x08
	.zero		1


	//   ....[33]....
        /*02c8*/ 	.word	0x00000470
        /*02cc*/ 	.word	0x000000ff
        /*02d0*/ 	.word	0x00000160
        /*02d4*/ 	.short	0x0100
        /*02d6*/ 	.byte	0x08
	.zero		1


	//   ....[34]....
        /*02d8*/ 	.word	0x00000480
        /*02dc*/ 	.word	0x000000ff
        /*02e0*/ 	.word	0x00000088
        /*02e4*/ 	.short	0x0100
        /*02e6*/ 	.byte	0x08
	.zero		1


	//   ....[35]....
        /*02e8*/ 	.word	0x00000490
        /*02ec*/ 	.word	0x000000ff
        /*02f0*/ 	.word	0x00000168
        /*02f4*/ 	.short	0x0100
        /*02f6*/ 	.byte	0x08
	.zero		1


	//   ....[36]....
        /*02f8*/ 	.word	0x000004a0
        /*02fc*/ 	.word	0x000000ff
        /*0300*/ 	.word	0x00000090
        /*0304*/ 	.short	0x0100
        /*0306*/ 	.byte	0x08
	.zero		1


	//   ....[37]....
        /*0308*/ 	.word	0x000004b0
        /*030c*/ 	.word	0x000000ff
        /*0310*/ 	.word	0x00000170
        /*0314*/ 	.short	0x0100
        /*0316*/ 	.byte	0x08
	.zero		1


	//   ....[38]....
        /*0318*/ 	.word	0x000004c0
        /*031c*/ 	.word	0x000000ff
        /*0320*/ 	.word	0x00000098
        /*0324*/ 	.short	0x0100
        /*0326*/ 	.byte	0x08
	.zero		1


	//   ....[39]....
        /*0328*/ 	.word	0x000004d0
        /*032c*/ 	.word	0x000000ff
        /*0330*/ 	.word	0x00000178
        /*0334*/ 	.short	0x0100
        /*0336*/ 	.byte	0x08
	.zero		1


	//   ....[40]....
        /*0338*/ 	.word	0x000004e0
        /*033c*/ 	.word	0x000000ff
        /*0340*/ 	.word	0x000000a0
        /*0344*/ 	.short	0x0100
        /*0346*/ 	.byte	0x08
	.zero		1


	//   ....[41]....
        /*0348*/ 	.word	0x000004f0
        /*034c*/ 	.word	0x000000ff
        /*0350*/ 	.word	0x00000180
        /*0354*/ 	.short	0x0100
        /*0356*/ 	.byte	0x08
	.zero		1


	//   ....[42]....
        /*0358*/ 	.word	0x00000500
        /*035c*/ 	.word	0x000000ff
        /*0360*/ 	.word	0x000000a8
        /*0364*/ 	.short	0x0100
        /*0366*/ 	.byte	0x08
	.zero		1


	//   ....[43]....
        /*0368*/ 	.word	0x00000510
        /*036c*/ 	.word	0x000000ff
        /*0370*/ 	.word	0x00000188
        /*0374*/ 	.short	0x0100
        /*0376*/ 	.byte	0x08
	.zero		1


	//   ....[44]....
        /*0378*/ 	.word	0x00000520
        /*037c*/ 	.word	0x000000ff
        /*0380*/ 	.word	0x000000b0
        /*0384*/ 	.short	0x0100
        /*0386*/ 	.byte	0x08
	.zero		1


	//   ....[45]....
        /*0388*/ 	.word	0x00000530
        /*038c*/ 	.word	0x000000ff
        /*0390*/ 	.word	0x00000190
        /*0394*/ 	.short	0x0100
        /*0396*/ 	.byte	0x08
	.zero		1


	//   ....[46]....
        /*0398*/ 	.word	0x00000540
        /*039c*/ 	.word	0x000000ff
        /*03a0*/ 	.word	0x000000b8
        /*03a4*/ 	.short	0x0100
        /*03a6*/ 	.byte	0x08
	.zero		1


	//   ....[47]....
        /*03a8*/ 	.word	0x00000550
        /*03ac*/ 	.word	0x000000ff
        /*03b0*/ 	.word	0x00000198
        /*03b4*/ 	.short	0x0100
        /*03b6*/ 	.byte	0x08
	.zero		1


	//   ....[48]....
        /*03b8*/ 	.word	0x00000560
        /*03bc*/ 	.word	0x000000ff
        /*03c0*/ 	.word	0x000000c0
        /*03c4*/ 	.short	0x0100
        /*03c6*/ 	.byte	0x08
	.zero		1


	//   ....[49]....
        /*03c8*/ 	.word	0x00000570
        /*03cc*/ 	.word	0x000000ff
        /*03d0*/ 	.word	0x000001a0
        /*03d4*/ 	.short	0x0100
        /*03d6*/ 	.byte	0x08
	.zero		1


	//   ....[50]....
        /*03d8*/ 	.word	0x00000580
        /*03dc*/ 	.word	0x000000ff
        /*03e0*/ 	.word	0x000000c8
        /*03e4*/ 	.short	0x0100
        /*03e6*/ 	.byte	0x08
	.zero		1


	//   ....[51]....
        /*03e8*/ 	.word	0x00000590
        /*03ec*/ 	.word	0x000000ff
        /*03f0*/ 	.word	0x000001a8
        /*03f4*/ 	.short	0x0100
        /*03f6*/ 	.byte	0x08
	.zero		1


	//   ....[52]....
        /*03f8*/ 	.word	0x000005a0
        /*03fc*/ 	.word	0x000000ff
        /*0400*/ 	.word	0x000000d0
        /*0404*/ 	.short	0x0100
        /*0406*/ 	.byte	0x08
	.zero		1


	//   ....[53]....
        /*0408*/ 	.word	0x000005b0
        /*040c*/ 	.word	0x000000ff
        /*0410*/ 	.word	0x000001b0
        /*0414*/ 	.short	0x0100
        /*0416*/ 	.byte	0x08
	.zero		1


	//   ....[54]....
        /*0418*/ 	.word	0x000005c0
        /*041c*/ 	.word	0x000000ff
        /*0420*/ 	.word	0x000000d8
        /*0424*/ 	.short	0x0100
        /*0426*/ 	.byte	0x08
	.zero		1


	//   ....[55]....
        /*0428*/ 	.word	0x000005d0
        /*042c*/ 	.word	0x000000ff
        /*0430*/ 	.word	0x000001b8
        /*0434*/ 	.short	0x0100
        /*0436*/ 	.byte	0x08
	.zero		1


	//   ....[56]....
        /*0438*/ 	.word	0x000008e0
        /*043c*/ 	.word	0x000000ff
        /*0440*/ 	.word	0x000001f0
        /*0444*/ 	.short	0x0100
        /*0446*/ 	.byte	0x08
	.zero		1


	//   ....[57]....
        /*0448*/ 	.word	0x00000950
        /*044c*/ 	.word	0x000000ff
        /*0450*/ 	.word	0x000001f8
        /*0454*/ 	.short	0x0100
        /*0456*/ 	.byte	0x08
	.zero		1


	//   ....[58]....
        /*0458*/ 	.word	0x00000970
        /*045c*/ 	.word	0x000000ff
        /*0460*/ 	.word	0x000001d0
        /*0464*/ 	.short	0x0100
        /*0466*/ 	.byte	0x09
	.zero		1


	//   ....[59]....
        /*0468*/ 	.word	0x00000980
        /*046c*/ 	.word	0x000000ff
        /*0470*/ 	.word	0x000001d8
        /*0474*/ 	.short	0x0100
        /*0476*/ 	.byte	0x09
	.zero		1


	//   ....[60]....
        /*0478*/ 	.word	0x00000990
        /*047c*/ 	.word	0x000000ff
        /*0480*/ 	.word	0x000001e0
        /*0484*/ 	.short	0x0100
        /*0486*/ 	.byte	0x09
	.zero		1


	//   ....[61]....
        /*0488*/ 	.word	0x000009a0
        /*048c*/ 	.word	0x000000ff
        /*0490*/ 	.word	0x000001e8
        /*0494*/ 	.short	0x0100
        /*0496*/ 	.byte	0x09
	.zero		1


	//   ....[62]....
        /*0498*/ 	.word	0x000017f0
        /*049c*/ 	.word	0x0000003d
        /*04a0*/ 	.word	0x00000000
        /*04a4*/ 	.short	0x010a
        /*04a6*/ 	.byte	0x2a
	.zero		1


	//   ....[63]....
        /*04a8*/ 	.word	0x00001990
        /*04ac*/ 	.word	0x00000003
        /*04b0*/ 	.word	0x00000000
        /*04b4*/ 	.short	0x010a
        /*04b6*/ 	.byte	0x3f
	.zero		1


	//   ....[64]....
        /*04b8*/ 	.word	0x000019d0
        /*04bc*/ 	.word	0x00000003
        /*04c0*/ 	.word	0x00000000
        /*04c4*/ 	.short	0x010a
        /*04c6*/ 	.byte	0x3f
	.zero		1


	//   ....[65]....
        /*04c8*/ 	.word	0x00001bd0
        /*04cc*/ 	.word	0x000000ff
        /*04d0*/ 	.word	0x00000000
        /*04d4*/ 	.short	0x010a
        /*04d6*/ 	.byte	0x04
	.zero		1


	//   ....[66]....
        /*04d8*/ 	.word	0x00001c10
        /*04dc*/ 	.word	0x000000ff
        /*04e0*/ 	.word	0x00000000
        /*04e4*/ 	.short	0x010a
        /*04e6*/ 	.byte	0x04
	.zero		1


	//   ....[67]....
        /*04e8*/ 	.word	0x00001d70
        /*04ec*/ 	.word	0x000000ff
        /*04f0*/ 	.word	0x00000000
        /*04f4*/ 	.short	0x0101
        /*04f6*/ 	.byte	0x04
	.zero		1


	//   ....[68]....
        /*04f8*/ 	.word	0x00001e60
        /*04fc*/ 	.word	0x0000003e
        /*0500*/ 	.word	0x00000000
        /*0504*/ 	.short	0x0101
        /*0506*/ 	.byte	0x2f
	.zero		1


	//   ....[69]....
        /*0508*/ 	.word	0x00001f30
        /*050c*/ 	.word	0x000000ff
        /*0510*/ 	.word	0x00000000
        /*0514*/ 	.short	0x0101
        /*0516*/ 	.byte	0x04
	.zero		1


	//   ....[70]....
        /*0518*/ 	.word	0x00001fe0
        /*051c*/ 	.word	0x0000003d
        /*0520*/ 	.word	0x00000010
        /*0524*/ 	.short	0x010a
        /*0526*/ 	.byte	0x2a
	.zero		1


	//   ....[71]....
        /*0528*/ 	.word	0x00004420
        /*052c*/ 	.word	0x00000040
        /*0530*/ 	.word	0x00000000
        /*0534*/ 	.short	0x0101
        /*0536*/ 	.byte	0x2f
	.zero		1


	//   ....[72]....
        /*0538*/ 	.word	0x00004d80
        /*053c*/ 	.word	0x0000000a
        /*0540*/ 	.word	0x000000e0
        /*0544*/ 	.short	0x010a
        /*0546*/ 	.byte	0x3f
	.zero		1


	//   ....[73]....
        /*0548*/ 	.word	0x00005110
        /*054c*/ 	.word	0x00000002
        /*0550*/ 	.word	0x000001f8
        /*0554*/ 	.short	0x0101
        /*0556*/ 	.byte	0x3f
	.zero		1


	//   ....[74]....
        /*0558*/ 	.word	0x00005880
        /*055c*/ 	.word	0x00000007
        /*0560*/ 	.word	0x00000000
        /*0564*/ 	.short	0x010a
        /*0566*/ 	.byte	0x3f
	.zero		1


	//   ....[75]....
        /*0568*/ 	.word	0x00005900
        /*056c*/ 	.word	0x00000009
        /*0570*/ 	.word	0x00000000
        /*0574*/ 	.short	0x010a
        /*0576*/ 	.byte	0x3f
	.zero		1


	//   ....[76]....
        /*0578*/ 	.word	0x00005990
        /*057c*/ 	.word	0x00000006
        /*0580*/ 	.word	0x00000000
        /*0584*/ 	.short	0x010a
        /*0586*/ 	.byte	0x3f
	.zero		1


	//   ....[77]....
        /*0588*/ 	.word	0x00005a20
        /*058c*/ 	.word	0x00000009
        /*0590*/ 	.word	0x00000000
        /*0594*/ 	.short	0x010a
        /*0596*/ 	.byte	0x3f
	.zero		1


	//   ....[78]....
        /*0598*/ 	.word	0x00005ab0
        /*059c*/ 	.word	0x00000006
        /*05a0*/ 	.word	0x00000000
        /*05a4*/ 	.short	0x010a
        /*05a6*/ 	.byte	0x3f
	.zero		1


	//   ....[79]....
        /*05a8*/ 	.word	0x00005b40
        /*05ac*/ 	.word	0x00000009
        /*05b0*/ 	.word	0x00000000
        /*05b4*/ 	.short	0x010a
        /*05b6*/ 	.byte	0x3f
	.zero		1


	//   ....[80]....
        /*05b8*/ 	.word	0x00005bd0
        /*05bc*/ 	.word	0x00000006
        /*05c0*/ 	.word	0x00000000
        /*05c4*/ 	.short	0x010a
        /*05c6*/ 	.byte	0x3f
	.zero		1


	//   ....[81]....
        /*05c8*/ 	.word	0x00005c60
        /*05cc*/ 	.word	0x00000009
        /*05d0*/ 	.word	0x00000000
        /*05d4*/ 	.short	0x010a
        /*05d6*/ 	.byte	0x3f
	.zero		1


	//   ....[82]....
        /*05d8*/ 	.word	0x00005cf0
        /*05dc*/ 	.word	0x00000006
        /*05e0*/ 	.word	0x00000000
        /*05e4*/ 	.short	0x010a
        /*05e6*/ 	.byte	0x3f
	.zero		1


	//   ....[83]....
        /*05e8*/ 	.word	0x00005d80
        /*05ec*/ 	.word	0x00000009
        /*05f0*/ 	.word	0x00000000
        /*05f4*/ 	.short	0x010a
        /*05f6*/ 	.byte	0x3f
	.zero		1


	//   ....[84]....
        /*05f8*/ 	.word	0x00005e10
        /*05fc*/ 	.word	0x00000006
        /*0600*/ 	.word	0x00000000
        /*0604*/ 	.short	0x010a
        /*0606*/ 	.byte	0x3f
	.zero		1


	//   ....[85]....
        /*0608*/ 	.word	0x00005ea0
        /*060c*/ 	.word	0x00000009
        /*0610*/ 	.word	0x00000000
        /*0614*/ 	.short	0x010a
        /*0616*/ 	.byte	0x3f
	.zero		1


	//   ....[86]....
        /*0618*/ 	.word	0x00005f30
        /*061c*/ 	.word	0x00000006
        /*0620*/ 	.word	0x00000000
        /*0624*/ 	.short	0x010a
        /*0626*/ 	.byte	0x3f
	.zero		1


	//   ....[87]....
        /*0628*/ 	.word	0x00005fc0
        /*062c*/ 	.word	0x00000009
        /*0630*/ 	.word	0x00000000
        /*0634*/ 	.short	0x010a
        /*0636*/ 	.byte	0x3f
	.zero		1


	//   ....[88]....
        /*0638*/ 	.word	0x00006050
        /*063c*/ 	.word	0x00000006
        /*0640*/ 	.word	0x00000000
        /*0644*/ 	.short	0x010a
        /*0646*/ 	.byte	0x3f
	.zero		1


	//   ....[89]....
        /*0648*/ 	.word	0x000060e0
        /*064c*/ 	.word	0x00000009
        /*0650*/ 	.word	0x00000000
        /*0654*/ 	.short	0x010a
        /*0656*/ 	.byte	0x3f
	.zero		1


	//   ....[90]....
        /*0658*/ 	.word	0x00006170
        /*065c*/ 	.word	0x00000006
        /*0660*/ 	.word	0x00000000
        /*0664*/ 	.short	0x010a
        /*0666*/ 	.byte	0x3f
	.zero		1


	//   ....[91]....
        /*0668*/ 	.word	0x00006200
        /*066c*/ 	.word	0x00000009
        /*0670*/ 	.word	0x00000000
        /*0674*/ 	.short	0x010a
        /*0676*/ 	.byte	0x3f
	.zero		1


	//   ....[92]....
        /*0678*/ 	.word	0x00006290
        /*067c*/ 	.word	0x00000006
        /*0680*/ 	.word	0x00000000
        /*0684*/ 	.short	0x010a
        /*0686*/ 	.byte	0x3f
	.zero		1


	//   ....[93]....
        /*0688*/ 	.word	0x00006320
        /*068c*/ 	.word	0x00000009
        /*0690*/ 	.word	0x00000000
        /*0694*/ 	.short	0x010a
        /*0696*/ 	.byte	0x3f
	.zero		1


	//   ....[94]....
        /*0698*/ 	.word	0x000063b0
        /*069c*/ 	.word	0x00000006
        /*06a0*/ 	.word	0x00000000
        /*06a4*/ 	.short	0x010a
        /*06a6*/ 	.byte	0x3f
	.zero		1


	//   ....[95]....
        /*06a8*/ 	.word	0x00006440
        /*06ac*/ 	.word	0x00000009
        /*06b0*/ 	.word	0x00000000
        /*06b4*/ 	.short	0x010a
        /*06b6*/ 	.byte	0x3f
	.zero		1


	//   ....[96]....
        /*06b8*/ 	.word	0x000064d0
        /*06bc*/ 	.word	0x00000006
        /*06c0*/ 	.word	0x00000000
        /*06c4*/ 	.short	0x010a
        /*06c6*/ 	.byte	0x3f
	.zero		1


	//   ....[97]....
        /*06c8*/ 	.word	0x00006560
        /*06cc*/ 	.word	0x00000009
        /*06d0*/ 	.word	0x00000000
        /*06d4*/ 	.short	0x010a
        /*06d6*/ 	.byte	0x3f
	.zero		1


	//   ....[98]....
        /*06d8*/ 	.word	0x000065f0
        /*06dc*/ 	.word	0x00000006
        /*06e0*/ 	.word	0x00000000
        /*06e4*/ 	.short	0x010a
        /*06e6*/ 	.byte	0x3f
	.zero		1


	//   ....[99]....
        /*06e8*/ 	.word	0x00006680
        /*06ec*/ 	.word	0x00000009
        /*06f0*/ 	.word	0x00000000
        /*06f4*/ 	.short	0x010a
        /*06f6*/ 	.byte	0x3f
	.zero		1


	//   ....[100]....
        /*06f8*/ 	.word	0x00006710
        /*06fc*/ 	.word	0x00000006
        /*0700*/ 	.word	0x00000000
        /*0704*/ 	.short	0x010a
        /*0706*/ 	.byte	0x3f
	.zero		1


	//   ....[101]....
        /*0708*/ 	.word	0x000067a0
        /*070c*/ 	.word	0x00000003
        /*0710*/ 	.word	0x00000000
        /*0714*/ 	.short	0x010a
        /*0716*/ 	.byte	0x3f
	.zero		1


	//   ....[102]....
        /*0718*/ 	.word	0x00006800
        /*071c*/ 	.word	0x0000003f
        /*0720*/ 	.word	0x00000000
        /*0724*/ 	.short	0x010a
        /*0726*/ 	.byte	0x3f
	.zero		1


	//   ....[103]....
        /*0728*/ 	.word	0x00006850
        /*072c*/ 	.word	0x00000003
        /*0730*/ 	.word	0x00000000
        /*0734*/ 	.short	0x010a
        /*0736*/ 	.byte	0x3f
	.zero		1


	//   ....[104]....
        /*0738*/ 	.word	0x000068b0
        /*073c*/ 	.word	0x00000004
        /*0740*/ 	.word	0x00000000
        /*0744*/ 	.short	0x010a
        /*0746*/ 	.byte	0x3f
	.zero		1


	//   ....[105]....
        /*0748*/ 	.word	0x00006900
        /*074c*/ 	.word	0x0000003f
        /*0750*/ 	.word	0x00000010
        /*0754*/ 	.short	0x010a
        /*0756*/ 	.byte	0x3f
	.zero		1


	//   ....[106]....
        /*0758*/ 	.word	0x000069d0
        /*075c*/ 	.word	0x0000000a
        /*0760*/ 	.word	0x000000e0
        /*0764*/ 	.short	0x010a
        /*0766*/ 	.byte	0x3f
	.zero		1


	//   ....[107]....
        /*0768*/ 	.word	0x00006aa0
        /*076c*/ 	.word	0x00000007
        /*0770*/ 	.word	0x00000000
        /*0774*/ 	.short	0x010a
        /*0776*/ 	.byte	0x3f
	.zero		1


	//   ....[108]....
        /*0778*/ 	.word	0x00006af0
        /*077c*/ 	.word	0x00000009
        /*0780*/ 	.word	0x00000000
        /*0784*/ 	.short	0x010a
        /*0786*/ 	.byte	0x3f
	.zero		1


	//   ....[109]....
        /*0788*/ 	.word	0x00006b40
        /*078c*/ 	.word	0x00000006
        /*0790*/ 	.word	0x00000000
        /*0794*/ 	.short	0x010a
        /*0796*/ 	.byte	0x3f
	.zero		1


	//   ....[110]....
        /*0798*/ 	.word	0x00006b90
        /*079c*/ 	.word	0x00000009
        /*07a0*/ 	.word	0x00000000
        /*07a4*/ 	.short	0x010a
        /*07a6*/ 	.byte	0x3f
	.zero		1


	//   ....[111]....
        /*07a8*/ 	.word	0x00006be0
        /*07ac*/ 	.word	0x00000006
        /*07b0*/ 	.word	0x00000000
        /*07b4*/ 	.short	0x010a
        /*07b6*/ 	.byte	0x3f
	.zero		1


	//   ....[112]....
        /*07b8*/ 	.word	0x00006c30
        /*07bc*/ 	.word	0x00000009
        /*07c0*/ 	.word	0x00000000
        /*07c4*/ 	.short	0x010a
        /*07c6*/ 	.byte	0x3f
	.zero		1


	//   ....[113]....
        /*07c8*/ 	.word	0x00006c80
        /*07cc*/ 	.word	0x00000006
        /*07d0*/ 	.word	0x00000000
        /*07d4*/ 	.short	0x010a
        /*07d6*/ 	.byte	0x3f
	.zero		1


	//   ....[114]....
        /*07d8*/ 	.word	0x00006cd0
        /*07dc*/ 	.word	0x00000009
        /*07e0*/ 	.word	0x00000000
        /*07e4*/ 	.short	0x010a
        /*07e6*/ 	.byte	0x3f
	.zero		1


	//   ....[115]....
        /*07e8*/ 	.word	0x00006d20
        /*07ec*/ 	.word	0x00000006
        /*07f0*/ 	.word	0x00000000
        /*07f4*/ 	.short	0x010a
        /*07f6*/ 	.byte	0x3f
	.zero		1


	//   ....[116]....
        /*07f8*/ 	.word	0x00006d70
        /*07fc*/ 	.word	0x00000009
        /*0800*/ 	.word	0x00000000
        /*0804*/ 	.short	0x010a
        /*0806*/ 	.byte	0x3f
	.zero		1


	//   ....[117]....
        /*0808*/ 	.word	0x00006dc0
        /*080c*/ 	.word	0x00000006
        /*0810*/ 	.word	0x00000000
        /*0814*/ 	.short	0x010a
        /*0816*/ 	.byte	0x3f
	.zero		1


	//   ....[118]....
        /*0818*/ 	.word	0x00006e10
        /*081c*/ 	.word	0x00000009
        /*0820*/ 	.word	0x00000000
        /*0824*/ 	.short	0x010a
        /*0826*/ 	.byte	0x3f
	.zero		1


	//   ....[119]....
        /*0828*/ 	.word	0x00006e60
        /*082c*/ 	.word	0x00000006
        /*0830*/ 	.word	0x00000000
        /*0834*/ 	.short	0x010a
        /*0836*/ 	.byte	0x3f
	.zero		1


	//   ....[120]....
        /*0838*/ 	.word	0x00006eb0
        /*083c*/ 	.word	0x00000009
        /*0840*/ 	.word	0x00000000
        /*0844*/ 	.short	0x010a
        /*0846*/ 	.byte	0x3f
	.zero		1


	//   ....[121]....
        /*0848*/ 	.word	0x00006f00
        /*084c*/ 	.word	0x00000006
        /*0850*/ 	.word	0x00000000
        /*0854*/ 	.short	0x010a
        /*0856*/ 	.byte	0x3f
	.zero		1


	//   ....[122]....
        /*0858*/ 	.word	0x00006f50
        /*085c*/ 	.word	0x00000009
        /*0860*/ 	.word	0x00000000
        /*0864*/ 	.short	0x010a
        /*0866*/ 	.byte	0x3f
	.zero		1


	//   ....[123]....
        /*0868*/ 	.word	0x00006fa0
        /*086c*/ 	.word	0x00000006
        /*0870*/ 	.word	0x00000000
        /*0874*/ 	.short	0x010a
        /*0876*/ 	.byte	0x3f
	.zero		1


	//   ....[124]....
        /*0878*/ 	.word	0x00006ff0
        /*087c*/ 	.word	0x00000009
        /*0880*/ 	.word	0x00000000
        /*0884*/ 	.short	0x010a
        /*0886*/ 	.byte	0x3f
	.zero		1


	//   ....[125]....
        /*0888*/ 	.word	0x00007040
        /*088c*/ 	.word	0x00000006
        /*0890*/ 	.word	0x00000000
        /*0894*/ 	.short	0x010a
        /*0896*/ 	.byte	0x3f
	.zero		1


	//   ....[126]....
        /*0898*/ 	.word	0x00007090
        /*089c*/ 	.word	0x00000009
        /*08a0*/ 	.word	0x00000000
        /*08a4*/ 	.short	0x010a
        /*08a6*/ 	.byte	0x3f
	.zero		1


	//   ....[127]....
        /*08a8*/ 	.word	0x000070e0
        /*08ac*/ 	.word	0x00000006
        /*08b0*/ 	.word	0x00000000
        /*08b4*/ 	.short	0x010a
        /*08b6*/ 	.byte	0x3f
	.zero		1


	//   ....[128]....
        /*08b8*/ 	.word	0x00007130
        /*08bc*/ 	.word	0x00000009
        /*08c0*/ 	.word	0x00000000
        /*08c4*/ 	.short	0x010a
        /*08c6*/ 	.byte	0x3f
	.zero		1


	//   ....[129]....
        /*08c8*/ 	.word	0x00007180
        /*08cc*/ 	.word	0x00000006
        /*08d0*/ 	.word	0x00000000
        /*08d4*/ 	.short	0x010a
        /*08d6*/ 	.byte	0x3f
	.zero		1


	//   ....[130]....
        /*08d8*/ 	.word	0x000071d0
        /*08dc*/ 	.word	0x00000009
        /*08e0*/ 	.word	0x00000000
        /*08e4*/ 	.short	0x010a
        /*08e6*/ 	.byte	0x3f
	.zero		1


	//   ....[131]....
        /*08e8*/ 	.word	0x00007220
        /*08ec*/ 	.word	0x00000006
        /*08f0*/ 	.word	0x00000000
        /*08f4*/ 	.short	0x010a
        /*08f6*/ 	.byte	0x3f
	.zero		1


	//   ....[132]....
        /*08f8*/ 	.word	0x00007270
        /*08fc*/ 	.word	0x00000009
        /*0900*/ 	.word	0x00000000
        /*0904*/ 	.short	0x010a
        /*0906*/ 	.byte	0x3f
	.zero		1


	//   ....[133]....
        /*0908*/ 	.word	0x000072c0
        /*090c*/ 	.word	0x00000006
        /*0910*/ 	.word	0x00000000
        /*0914*/ 	.short	0x010a
        /*0916*/ 	.byte	0x3f
	.zero		1


	//----- nvinfo : EIATTR_NUM_MBARRIERS
	.align		4
.L_37:
        /*0918*/ 	.byte	0x03, 0x38
        /*091a*/ 	.short	0x003e


	//----- nvinfo : EIATTR_EXIT_INSTR_OFFSETS
	.align		4
        /*091c*/ 	.byte	0x04, 0x1c
        /*091e*/ 	.short	(.L_39 - .L_38)


	//   ....[0]....
.L_38:
        /*0920*/ 	.word	0x000014b0


	//   ....[1]....
        /*0924*/ 	.word	0x00001510


	//   ....[2]....
        /*0928*/ 	.word	0x00004ab0


	//   ....[3]....
        /*092c*/ 	.word	0x00004ae0


	//   ....[4]....
        /*0930*/ 	.word	0x000067f0


	//----- nvinfo : EIATTR_MAX_THREADS
	.align		4
.L_39:
        /*0934*/ 	.byte	0x04, 0x05
        /*0936*/ 	.short	(.L_41 - .L_40)
.L_40:
        /*0938*/ 	.word	0x00000180
        /*093c*/ 	.word	0x00000001
        /*0940*/ 	.word	0x00000001


	//----- nvinfo : EIATTR_CRS_STACK_SIZE
	.align		4
.L_41:
        /*0944*/ 	.byte	0x04, 0x1e
        /*0946*/ 	.short	(.L_43 - .L_42)
.L_42:
        /*0948*/ 	.word	0x00000000


	//----- nvinfo : EIATTR_CBANK_PARAM_SIZE
	.align		4
.L_43:
        /*094c*/ 	.byte	0x03, 0x19
        /*094e*/ 	.short	0x0470


	//----- nvinfo : EIATTR_PARAM_CBANK
	.align		4
        /*0950*/ 	.byte	0x04, 0x0a
        /*0952*/ 	.short	(.L_45 - .L_44)
	.align		4
.L_44:
        /*0954*/ 	.word	index@(.nv.constant0._ZN7cutlass13device_kernelINS_4gemm6kernel13GemmUniversalIN4cute5tupleIJiiiiEEENS1_10collective13CollectiveMmaINS1_34MainloopSm90TmaGmmaWarpSpecializedILi28ENS5_IJNS4_1CILi1EEESB_SB_EEENS1_32KernelTmaWarpSpecializedPingpongEEENS5_IJNSA_ILi64EEESF_NSA_ILi32EEEEEENS_6half_tENS5_IJSB_llEEESI_SJ_NS4_8TiledMMAINS4_8MMA_AtomIJNS4_4SM904GMMA25MMA_64x64x16_F32F16F16_SSILNSN_5MajorE1ELSP_1ELNSN_7ScaleInE1ELSQ_1EEEEEENS4_6LayoutISC_NS5_IJNSA_ILi0EEESU_SU_EEEEENS5_IJNS4_10UnderscoreESX_SX_EEEEENS4_13SM90_TMA_LOADENS4_14ComposedLayoutINS4_7SwizzleILi3ELi4ELi3EEENS4_18smem_ptr_flag_bitsILi16EEENST_INS5_IJSF_NSA_ILi8EEEEEENS5_IJSB_SF_EEEEEEEvNS4_8identityES10_S1A_vS1B_EENS_8epilogue10collective6detail29Sm90TmaWarpSpecializedAdapterINS1E_15DefaultEpilogueISI_NS5_IJlSB_lEEES1I_NS1D_6thread17LinearCombinationISI_Li1EffLNS1J_9ScaleType4KindE0ELNS_15FloatRoundStyleE2ESI_EENS1_15EpilogueDefaultEEEEEvvEEEEvNT_6ParamsE)
        /*0958*/ 	.short	0x0210
        /*095a*/ 	.short	0x0470


	//----- nvinfo : EIATTR_SW_WAR
	.align		4
.L_45:
        /*095c*/ 	.byte	0x04, 0x36
        /*095e*/ 	.short	(.L_47 - .L_46)
.L_46:
        /*0960*/ 	.word	0x00000008
.L_47:


//--------------------- .nv.callgraph             --------------------------
	.section	.nv.callgraph,"",@"SHT_CUDA_CALLGRAPH"
	.align	4
	.sectionentsize	8
	.align		4
        /*0000*/ 	.word	0x00000000
	.align		4
        /*0004*/ 	.word	0xffffffff
	.align		4
        /*0008*/ 	.word	index@(_ZN7cutlass13device_kernelINS_4gemm6kernel13GemmUniversalIN4cute5tupleIJiiiiEEENS1_10collective13CollectiveMmaINS1_34MainloopSm90TmaGmmaWarpSpecializedILi28ENS5_IJNS4_1CILi1EEESB_SB_EEENS1_32KernelTmaWarpSpecializedPingpongEEENS5_IJNSA_ILi64EEESF_NSA_ILi32EEEEEENS_6half_tENS5_IJSB_llEEESI_SJ_NS4_8TiledMMAINS4_8MMA_AtomIJNS4_4SM904GMMA25MMA_64x64x16_F32F16F16_SSILNSN_5MajorE1ELSP_1ELNSN_7ScaleInE1ELSQ_1EEEEEENS4_6LayoutISC_NS5_IJNSA_ILi0EEESU_SU_EEEEENS5_IJNS4_10UnderscoreESX_SX_EEEEENS4_13SM90_TMA_LOADENS4_14ComposedLayoutINS4_7SwizzleILi3ELi4ELi3EEENS4_18smem_ptr_flag_bitsILi16EEENST_INS5_IJSF_NSA_ILi8EEEEEENS5_IJSB_SF_EEEEEEEvNS4_8identityES10_S1A_vS1B_EENS_8epilogue10collective6detail29Sm90TmaWarpSpecializedAdapterINS1E_15DefaultEpilogueISI_NS5_IJlSB_lEEES1I_NS1D_6thread17LinearCombinationISI_Li1EffLNS1J_9ScaleType4KindE0ELNS_15FloatRoundStyleE2ESI_EENS1_15EpilogueDefaultEEEEEvvEEEEvNT_6ParamsE)
	.align		4
        /*000c*/ 	.word	index@(__assertfail)
	.align		4
        /*0010*/ 	.word	0x00000000
	.align		4
        /*0014*/ 	.word	0xfffffffe
	.align		4
        /*0018*/ 	.word	0x00000000
	.align		4
        /*001c*/ 	.word	0xfffffffd
	.align		4
        /*0020*/ 	.word	0x00000000
	.align		4
        /*0024*/ 	.word	0xfffffffc


//--------------------- .nv.constant4             --------------------------
	.section	.nv.constant4,"a",@progbits
	.align	8
	.align		8
.nv.constant4:
        /*0000*/ 	.dword	__assertfail
	.align		8
        /*0008*/ 	.dword	__unnamed_1
	.align		8
        /*0010*/ 	.dword	_ZN40_INTERNAL_7c4145f0_4_k_cu_16075269_208504cuda3std3__45__cpo5beginE
	.align		8
        /*0018*/ 	.dword	_ZN40_INTERNAL_7c4145f0_4_k_cu_16075269_208504cuda3std3__45__cpo3endE
	.align		8
        /*0020*/ 	.dword	_ZN40_INTERNAL_7c4145f0_4_k_cu_16075269_208504cuda3std3__45__cpo6cbeginE
	.align		8
        /*0028*/ 	.dword	_ZN40_INTERNAL_7c4145f0_4_k_cu_16075269_208504cuda3std3__45__cpo4cendE
	.align		8
        /*0030*/ 	.dword	_ZN40_INTERNAL_7c4145f0_4_k_cu_16075269_208504cuda3std3__442_GLOBAL__N__7c4145f0_4_k_cu_16075269_208506ignoreE
	.align		8
        /*0038*/ 	.dword	_ZN40_INTERNAL_7c4145f0_4_k_cu_16075269_208504cuda3std3__419piecewise_constructE
	.align		8
        /*0040*/ 	.dword	_ZN40_INTERNAL_7c4145f0_4_k_cu_16075269_208504cuda3std3__48in_placeE
	.align		8
        /*0048*/ 	.dword	_ZN40_INTERNAL_7c4145f0_4_k_cu_16075269_208504cuda3std6ranges3__45__cpo4swapE
	.align		8
        /*0050*/ 	.dword	_ZN40_INTERNAL_7c4145f0_4_k_cu_16075269_208504cuda3std6ranges3__45__cpo9iter_moveE
	.align		8
        /*0058*/ 	.dword	_ZN40_INTERNAL_7c4145f0_4_k_cu_16075269_208504cute7productE
	.align		8
        /*0060*/ 	.dword	_ZN40_INTERNAL_7c4145f0_4_k_cu_16075269_208504cute1_E
	.align		8
        /*0068*/ 	.dword	$str$22
	.align		8
        /*0070*/ 	.dword	$str$23


//--------------------- .text._ZN7cutlass13device_kernelINS_4gemm6kernel13GemmUniversalIN4cute5tupleIJiiiiEEENS1_10collective13CollectiveMmaINS1_34MainloopSm90TmaGmmaWarpSpecializedILi28ENS5_IJNS4_1CILi1EEESB_SB_EEENS1_32KernelTmaWarpSpecializedPingpongEEENS5_IJNSA_ILi64EEESF_NSA_ILi32EEEEEENS_6half_tENS5_IJSB_llEEESI_SJ_NS4_8TiledMMAINS4_8MMA_AtomIJNS4_4SM904GMMA25MMA_64x64x16_F32F16F16_SSILNSN_5MajorE1ELSP_1ELNSN_7ScaleInE1ELSQ_1EEEEEENS4_6LayoutISC_NS5_IJNSA_ILi0EEESU_SU_EEEEENS5_IJNS4_10UnderscoreESX_SX_EEEEENS4_13SM90_TMA_LOADENS4_14ComposedLayoutINS4_7SwizzleILi3ELi4ELi3EEENS4_18smem_ptr_flag_bitsILi16EEENST_INS5_IJSF_NSA_ILi8EEEEEENS5_IJSB_SF_EEEEEEEvNS4_8identityES10_S1A_vS1B_EENS_8epilogue10collective6detail29Sm90TmaWarpSpecializedAdapterINS1E_15DefaultEpilogueISI_NS5_IJlSB_lEEES1I_NS1D_6thread17LinearCombinationISI_Li1EffLNS1J_9ScaleType4KindE0ELNS_15FloatRoundStyleE2ESI_EENS1_15EpilogueDefaultEEEEEvvEEEEvNT_6ParamsE --------------------------
	.section	.text._ZN7cutlass13device_kernelINS_4gemm6kernel13GemmUniversalIN4cute5tupleIJiiiiEEENS1_10collective13CollectiveMmaINS1_34MainloopSm90TmaGmmaWarpSpecializedILi28ENS5_IJNS4_1CILi1EEESB_SB_EEENS1_32KernelTmaWarpSpecializedPingpongEEENS5_IJNSA_ILi64EEESF_NSA_ILi32EEEEEENS_6half_tENS5_IJSB_llEEESI_SJ_NS4_8TiledMMAINS4_8MMA_AtomIJNS4_4SM904GMMA25MMA_64x64x16_F32F16F16_SSILNSN_5MajorE1ELSP_1ELNSN_7ScaleInE1ELSQ_1EEEEEENS4_6LayoutISC_NS5_IJNSA_ILi0EEESU_SU_EEEEENS5_IJNS4_10UnderscoreESX_SX_EEEEENS4_13SM90_TMA_LOADENS4_14ComposedLayoutINS4_7SwizzleILi3ELi4ELi3EEENS4_18smem_ptr_flag_bitsILi16EEENST_INS5_IJSF_NSA_ILi8EEEEEENS5_IJSB_SF_EEEEEEEvNS4_8identityES10_S1A_vS1B_EENS_8epilogue10collective6detail29Sm90TmaWarpSpecializedAdapterINS1E_15DefaultEpilogueISI_NS5_IJlSB_lEEES1I_NS1D_6thread17LinearCombinationISI_Li1EffLNS1J_9ScaleType4KindE0ELNS_15FloatRoundStyleE2ESI_EENS1_15EpilogueDefaultEEEEEvvEEEEvNT_6ParamsE,"ax",@progbits
	.align	128
.text._ZN7cutlass13device_kernelINS_4gemm6kernel13GemmUniversalIN4cute5tupleIJiiiiEEENS1_10collective13CollectiveMmaINS1_34MainloopSm90TmaGmmaWarpSpecializedILi28ENS5_IJNS4_1CILi1EEESB_SB_EEENS1_32KernelTmaWarpSpecializedPingpongEEENS5_IJNSA_ILi64EEESF_NSA_ILi32EEEEEENS_6half_tENS5_IJSB_llEEESI_SJ_NS4_8TiledMMAINS4_8MMA_AtomIJNS4_4SM904GMMA25MMA_64x64x16_F32F16F16_SSILNSN_5MajorE1ELSP_1ELNSN_7ScaleInE1ELSQ_1EEEEEENS4_6LayoutISC_NS5_IJNSA_ILi0EEESU_SU_EEEEENS5_IJNS4_10UnderscoreESX_SX_EEEEENS4_13SM90_TMA_LOADENS4_14ComposedLayoutINS4_7SwizzleILi3ELi4ELi3EEENS4_18smem_ptr_flag_bitsILi16EEENST_INS5_IJSF_NSA_ILi8EEEEEENS5_IJSB_SF_EEEEEEEvNS4_8identityES10_S1A_vS1B_EENS_8epilogue10collective6detail29Sm90TmaWarpSpecializedAdapterINS1E_15DefaultEpilogueISI_NS5_IJlSB_lEEES1I_NS1D_6thread17LinearCombinationISI_Li1EffLNS1J_9ScaleType4KindE0ELNS_15FloatRoundStyleE2ESI_EENS1_15EpilogueDefaultEEEEEvvEEEEvNT_6ParamsE:
        .type           _ZN7cutlass13device_kernelINS_4gemm6kernel13GemmUniversalIN4cute5tupleIJiiiiEEENS1_10collective13CollectiveMmaINS1_34MainloopSm90TmaGmmaWarpSpecializedILi28ENS5_IJNS4_1CILi1EEESB_SB_EEENS1_32KernelTmaWarpSpecializedPingpongEEENS5_IJNSA_ILi64EEESF_NSA_ILi32EEEEEENS_6half_tENS5_IJSB_llEEESI_SJ_NS4_8TiledMMAINS4_8MMA_AtomIJNS4_4SM904GMMA25MMA_64x64x16_F32F16F16_SSILNSN_5MajorE1ELSP_1ELNSN_7ScaleInE1ELSQ_1EEEEEENS4_6LayoutISC_NS5_IJNSA_ILi0EEESU_SU_EEEEENS5_IJNS4_10UnderscoreESX_SX_EEEEENS4_13SM90_TMA_LOADENS4_14ComposedLayoutINS4_7SwizzleILi3ELi4ELi3EEENS4_18smem_ptr_flag_bitsILi16EEENST_INS5_IJSF_NSA_ILi8EEEEEENS5_IJSB_SF_EEEEEEEvNS4_8identityES10_S1A_vS1B_EENS_8epilogue10collective6detail29Sm90TmaWarpSpecializedAdapterINS1E_15DefaultEpilogueISI_NS5_IJlSB_lEEES1I_NS1D_6thread17LinearCombinationISI_Li1EffLNS1J_9ScaleType4KindE0ELNS_15FloatRoundStyleE2ESI_EENS1_15EpilogueDefaultEEEEEvvEEEEvNT_6ParamsE,@function
        .size           _ZN7cutlass13device_kernelINS_4gemm6kernel13GemmUniversalIN4cute5tupleIJiiiiEEENS1_10collective13CollectiveMmaINS1_34MainloopSm90TmaGmmaWarpSpecializedILi28ENS5_IJNS4_1CILi1EEESB_SB_EEENS1_32KernelTmaWarpSpecializedPingpongEEENS5_IJNSA_ILi64EEESF_NSA_ILi32EEEEEENS_6half_tENS5_IJSB_llEEESI_SJ_NS4_8TiledMMAINS4_8MMA_AtomIJNS4_4SM904GMMA25MMA_64x64x16_F32F16F16_SSILNSN_5MajorE1ELSP_1ELNSN_7ScaleInE1ELSQ_1EEEEEENS4_6LayoutISC_NS5_IJNSA_ILi0EEESU_SU_EEEEENS5_IJNS4_10UnderscoreESX_SX_EEEEENS4_13SM90_TMA_LOADENS4_14ComposedLayoutINS4_7SwizzleILi3ELi4ELi3EEENS4_18smem_ptr_flag_bitsILi16EEENST_INS5_IJSF_NSA_ILi8EEEEEENS5_IJSB_SF_EEEEEEEvNS4_8identityES10_S1A_vS1B_EENS_8epilogue10collective6detail29Sm90TmaWarpSpecializedAdapterINS1E_15DefaultEpilogueISI_NS5_IJlSB_lEEES1I_NS1D_6thread17LinearCombinationISI_Li1EffLNS1J_9ScaleType4KindE0ELNS_15FloatRoundStyleE2ESI_EENS1_15EpilogueDefaultEEEEEvvEEEEvNT_6ParamsE,(.L_x_182 - _ZN7cutlass13device_kernelINS_4gemm6kernel13GemmUniversalIN4cute5tupleIJiiiiEEENS1_10collective13CollectiveMmaINS1_34MainloopSm90TmaGmmaWarpSpecializedILi28ENS5_IJNS4_1CILi1EEESB_SB_EEENS1_32KernelTmaWarpSpecializedPingpongEEENS5_IJNSA_ILi64EEESF_NSA_ILi32EEEEEENS_6half_tENS5_IJSB_llEEESI_SJ_NS4_8TiledMMAINS4_8MMA_AtomIJNS4_4SM904GMMA25MMA_64x64x16_F32F16F16_SSILNSN_5MajorE1ELSP_1ELNSN_7ScaleInE1ELSQ_1EEEEEENS4_6LayoutISC_NS5_IJNSA_ILi0EEESU_SU_EEEEENS5_IJNS4_10UnderscoreESX_SX_EEEEENS4_13SM90_TMA_LOADENS4_14ComposedLayoutINS4_7SwizzleILi3ELi4ELi3EEENS4_18smem_ptr_flag_bitsILi16EEENST_INS5_IJSF_NSA_ILi8EEEEEENS5_IJSB_SF_EEEEEEEvNS4_8identityES10_S1A_vS1B_EENS_8epilogue10collective6detail29Sm90TmaWarpSpecializedAdapterINS1E_15DefaultEpilogueISI_NS5_IJlSB_lEEES1I_NS1D_6thread17LinearCombinationISI_Li1EffLNS1J_9ScaleType4KindE0ELNS_15FloatRoundStyleE2ESI_EENS1_15EpilogueDefaultEEEEEvvEEEEvNT_6ParamsE)
        .other          _ZN7cutlass13device_kernelINS_4gemm6kernel13GemmUniversalIN4cute5tupleIJiiiiEEENS1_10collective13CollectiveMmaINS1_34MainloopSm90TmaGmmaWarpSpecializedILi28ENS5_IJNS4_1CILi1EEESB_SB_EEENS1_32KernelTmaWarpSpecializedPingpongEEENS5_IJNSA_ILi64EEESF_NSA_ILi32EEEEEENS_6half_tENS5_IJSB_llEEESI_SJ_NS4_8TiledMMAINS4_8MMA_AtomIJNS4_4SM904GMMA25MMA_64x64x16_F32F16F16_SSILNSN_5MajorE1ELSP_1ELNSN_7ScaleInE1ELSQ_1EEEEEENS4_6LayoutISC_NS5_IJNSA_ILi0EEESU_SU_EEEEENS5_IJNS4_10UnderscoreESX_SX_EEEEENS4_13SM90_TMA_LOADENS4_14ComposedLayoutINS4_7SwizzleILi3ELi4ELi3EEENS4_18smem_ptr_flag_bitsILi16EEENST_INS5_IJSF_NSA_ILi8EEEEEENS5_IJSB_SF_EEEEEEEvNS4_8identityES10_S1A_vS1B_EENS_8epilogue10collective6detail29Sm90TmaWarpSpecializedAdapterINS1E_15DefaultEpilogueISI_NS5_IJlSB_lEEES1I_NS1D_6thread17LinearCombinationISI_Li1EffLNS1J_9ScaleType4KindE0ELNS_15FloatRoundStyleE2ESI_EENS1_15EpilogueDefaultEEEEEvvEEEEvNT_6ParamsE,@"STO_CUDA_ENTRY STV_DEFAULT"
_ZN7cutlass13device_kernelINS_4gemm6kernel13GemmUniversalIN4cute5tupleIJiiiiEEENS1_10collective13CollectiveMmaINS1_34MainloopSm90TmaGmmaWarpSpecializedILi28ENS5_IJNS4_1CILi1EEESB_SB_EEENS1_32KernelTmaWarpSpecializedPingpongEEENS5_IJNSA_ILi64EEESF_NSA_ILi32EEEEEENS_6half_tENS5_IJSB_llEEESI_SJ_NS4_8TiledMMAINS4_8MMA_AtomIJNS4_4SM904GMMA25MMA_64x64x16_F32F16F16_SSILNSN_5MajorE1ELSP_1ELNSN_7ScaleInE1ELSQ_1EEEEEENS4_6LayoutISC_NS5_IJNSA_ILi0EEESU_SU_EEEEENS5_IJNS4_10UnderscoreESX_SX_EEEEENS4_13SM90_TMA_LOADENS4_14ComposedLayoutINS4_7SwizzleILi3ELi4ELi3EEENS4_18smem_ptr_flag_bitsILi16EEENST_INS5_IJSF_NSA_ILi8EEEEEENS5_IJSB_SF_EEEEEEEvNS4_8identityES10_S1A_vS1B_EENS_8epilogue10collective6detail29Sm90TmaWarpSpecializedAdapterINS1E_15DefaultEpilogueISI_NS5_IJlSB_lEEES1I_NS1D_6thread17LinearCombinationISI_Li1EffLNS1J_9ScaleType4KindE0ELNS_15FloatRoundStyleE2ESI_EENS1_15EpilogueDefaultEEEEEvvEEEEvNT_6ParamsE:
[----:B------:R-:W0:Y:S02]  /*0000*/  LDC R1, c[0x0][0x28] ;  /* 0x00000a00ff017b82 */ /* 0x000e240000000800 */
[----:B0-----:R-:W-:Y:S01]  /*0010*/  VIADD R1, R1, 0xfffffff8 ;  /* 0xfffffff801017836 */ /* 0x001fe20000000000 */
[----:B------:R-:W0:Y:S01]  /*0020*/  S2R R4, SR_TID.X ;  /* 0x0000000000047919 */ /* 0x000e220000002100 */
[----:B------:R-:W-:Y:S01]  /*0030*/  ELECT P0, URZ, PT ;  /* 0x00000000003f782f */ /* 0x000fe20003800000 */
[----:B------:R-:W-:Y:S01]  /*0040*/  BSSY B0, `(.L_x_0) ;  /* 0x000000f000007945 */ /* 0x000fe20003800000 */
[--C-:B0-----:R-:W-:Y:S02]  /*0050*/  SHF.R.U32.HI R0, RZ, 0x5, R4.reuse ;  /* 0x00000005ff007819 */ /* 0x101fe40000011604 */
[----:B------:R-:W-:-:S03]  /*0060*/  SHF.R.U32.HI R5, RZ, 0x7, R4 ;  /* 0x00000007ff057819 */ /* 0x000fc60000011604 */
[----:B------:R-:W0:Y:S04]  /*0070*/  SHFL.IDX PT, R2, R0, RZ, 0x1f ;  /* 0x00001fff00027589 */ /* 0x000e2800000e0000 */
[----:B------:R1:W2:Y:S01]  /*0080*/  SHFL.IDX PT, R8, R5, RZ, 0x1f ;  /* 0x00001fff05087589 */ /* 0x0002a200000e0000 */
[----:B0-----:R-:W-:-:S13]  /*0090*/  ISETP.NE.OR P0, PT, R2, RZ, !P0 ;  /* 0x000000ff0200720c */ /* 0x001fda0004705670 */
[----:B-12---:R-:W-:Y:S05]  /*00a0*/  @P0 BRA `(.L_x_1) ;  /* 0x0000000000200947 */ /* 0x006fea0003800000 */
[----:B------:R-:W-:Y:S02]  /*00b0*/  ULDC.64 UR4, c[0x0][0x198] ;  /* 0x0000660000047ab9 */ /* 0x000fe40000000a00 */
[----:B------:R-:W-:Y:S02]  /*00c0*/  UIADD3 UR6, UP0, UR4, 0xf0, URZ ;  /* 0x000000f004067890 */ /* 0x000fe4000ff1e03f */
[----:B------:R-:W-:Y:S02]  /*00d0*/  UIADD3 UR4, UP1, UR4, 0x1f0, URZ ;  /* 0x000001f004047890 */ /* 0x000fe4000ff3e03f */
[----:B------:R-:W-:Y:S02]  /*00e0*/  UIADD3.X UR7, URZ, UR5, URZ, UP0, !UPT ;  /* 0x000000053f077290 */ /* 0x000fe400087fe43f */
[----:B------:R-:W-:-:S07]  /*00f0*/  UIADD3.X UR5, URZ, UR5, URZ, UP1, !UPT ;  /* 0x000000053f057290 */ /* 0x000fce0008ffe43f */
[----:B------:R0:W-:Y:S02]  /*0100*/  UTMACCTL.PF [UR6] ;  /* 0x00000000060079b9 */ /* 0x0001e40008040000 */
[----:B------:R0:W-:Y:S02]  /*0110*/  UTMACCTL.PF [UR4] ;  /* 0x00000000040079b9 */ /* 0x0001e40008040000 */
[----:B0-----:R-:W-:Y:S01]  /*0120*/  NOP ;  /* 0x0000000000007918 */ /* 0x001fe20000000000 */
.L_x_1:
[----:B------:R-:W-:Y:S05]  /*0130*/  BSYNC B0 ;  /* 0x0000000000007941 */ /* 0x000fea0003800000 */
.L_x_0:
[----:B------:R-:W0:Y:S02]  /*0140*/  SHFL.IDX PT, R3, R0, RZ, 0x1f ;  /* 0x00001fff00037589 */ /* 0x000e2400000e0000 */
[----:B0-----:R-:W-:-:S13]  /*0150*/  ISETP.NE.AND P0, PT, R3, RZ, PT ;  /* 0x000000ff0300720c */ /* 0x001fda0003f05270 */
[----:B------:R-:W-:Y:S05]  /*0160*/  @P0 BRA `(.L_x_2) ;  /* 0x0000000400240947 */ /* 0x000fea0003800000 */
[----:B------:R-:W-:Y:S01]  /*0170*/  ELECT P0, URZ, PT ;  /* 0x00000000003f782f */ /* 0x000fe20003800000 */
[----:B------:R-:W-:-:S12]  /*0180*/  BSSY B0, `(.L_x_2) ;  /* 0x0000047000007945 */ /* 0x000fd80003800000 */
[----:B------:R-:W-:Y:S05]  /*0190*/  @!P0 BRA `(.L_x_3) ;  /* 0x0000000400148947 */ /* 0x000fea0003800000 */
[----:B------:R-:W0:Y:S01]  /*01a0*/  S2UR UR8, SR_CgaCtaId ;  /* 0x00000000000879c3 */ /* 0x000e220000008800 */
[----:B------:R-:W-:Y:S01]  /*01b0*/  UMOV UR4, 0x400 ;  /* 0x0000040000047882 */ /* 0x000fe20000000000 */
[----:B------:R-:W-:Y:S01]  /*01c0*/  UMOV UR5, 0x1 ;  /* 0x0000000100057882 */ /* 0x000fe20000000000 */
[----:B------:R-:W-:Y:S02]  /*01d0*/  UMOV UR6, 0x80 ;  /* 0x0000008000067882 */ /* 0x000fe40000000000 */
[----:B------:R-:W-:-:S04]  /*01e0*/  UIADD3 UR6, -UR6, 0x100000, URZ ;  /* 0x0010000006067890 */ /* 0x000fc8000fffe13f */
[----:B------:R-:W-:Y:S02]  /*01f0*/  USHF.L.U32 UR7, UR6, 0xb, URZ ;  /* 0x0000000b06077899 */ /* 0x000fe4000800063f */
[----:B------:R-:W-:Y:S02]  /*0200*/  USHF.L.U32 UR6, UR6, 0x1, URZ ;  /* 0x0000000106067899 */ /* 0x000fe4000800063f */
[----:B0-----:R-:W-:Y:S02]  /*0210*/  ULEA UR8, UR8, UR4, 0x18 ;  /* 0x0000000408087291 */ /* 0x001fe4000f8ec03f */
[----:B------:R-:W-:-:S04]  /*0220*/  UIADD3 UR4, -UR5, 0x100000, URZ ;  /* 0x0010000005047890 */ /* 0x000fc8000fffe13f */
[----:B------:R-:W-:Y:S02]  /*0230*/  USHF.L.U32 UR5, UR4, 0xb, URZ ;  /* 0x0000000b04057899 */ /* 0x000fe4000800063f */
[----:B------:R-:W-:Y:S01]  /*0240*/  USHF.L.U32 UR4, UR4, 0x1, URZ ;  /* 0x0000000104047899 */ /* 0x000fe2000800063f */
[----:B------:R-:W0:Y:S11]  /*0250*/  FENCE.VIEW.ASYNC.S ;  /* 0x00000000000073c6 */ /* 0x000e360000000000 */
[----:B0-----:R0:W1:Y:S01]  /*0260*/  SYNCS.EXCH.64 URZ, [UR8], UR4 ;  /* 0x00000004083f75b2 */ /* 0x0010620008000100 */
[----:B------:R0:W2:Y:S01]  /*0270*/  SYNCS.EXCH.64 URZ, [UR8+0xe0], UR6 ;  /* 0x0000e006083f75b2 */ /* 0x0000a20008000100 */
[----:B------:R0:W3:Y:S01]  /*0280*/  SYNCS.EXCH.64 URZ, [UR8+0x8], UR4 ;  /* 0x00000804083f75b2 */ /* 0x0000e20008000100 */
[----:B------:R0:W4:Y:S01]  /*0290*/  SYNCS.EXCH.64 URZ, [UR8+0xe8], UR6 ;  /* 0x0000e806083f75b2 */ /* 0x0001220008000100 */
[----:B------:R0:W0:Y:S01]  /*02a0*/  SYNCS.EXCH.64 URZ, [UR8+0x10], UR4 ;  /* 0x00001004083f75b2 */ /* 0x0000220008000100 */
        /* <DEDUP_REMOVED lines=51> */
[----:B-1234-:R-:W-:Y:S01]  /*05e0*/  NOP ;  /* 0x0000000000007918 */ /* 0x01efe20000000000 */
.L_x_3:
[----:B0-----:R-:W-:Y:S05]  /*05f0*/  BSYNC B0 ;  /* 0x0000000000007941 */ /* 0x001fea0003800000 */
.L_x_2:
[----:B------:R-:W0:Y:S01]  /*0600*/  SHFL.IDX PT, R6, R0, RZ, 0x1f ;  /* 0x00001fff00067589 */ /* 0x000e2200000e0000 */
[----:B------:R-:W-:Y:S01]  /*0610*/  ELECT P0, URZ, PT ;  /* 0x00000000003f782f */ /* 0x000fe20003800000 */
[----:B------:R-:W-:Y:S01]  /*0620*/  NOP ;  /* 0x0000000000007918 */ /* 0x000fe20000000000 */
[----:B------:R-:W-:Y:S01]  /*0630*/  ELECT P1, URZ, PT ;  /* 0x00000000003f782f */ /* 0x000fe20003820000 */
[----:B------:R-:W1:Y:S01]  /*0640*/  SHFL.IDX PT, R3, R0, RZ, 0x1f ;  /* 0x00001fff00037589 */ /* 0x000e6200000e0000 */
[----:B------:R-:W-:Y:S01]  /*0650*/  UMOV UR4, 0x20 ;  /* 0x0000002000047882 */ /* 0x000fe20000000000 */
[----:B------:R-:W-:Y:S01]  /*0660*/  UMOV UR11, 0x80 ;  /* 0x00000080000b7882 */ /* 0x000fe20000000000 */
[----:B------:R-:W-:Y:S01]  /*0670*/  NOP ;  /* 0x0000000000007918 */ /* 0x000fe20000000000 */
[C---:B------:R-:W-:Y:S01]  /*0680*/  VIADD R33, R8.reuse, 0xffffffff ;  /* 0xffffffff08217836 */ /* 0x040fe20000000000 */
[----:B------:R-:W2:Y:S01]  /*0690*/  SHFL.IDX PT, R5, R5, RZ, 0x1f ;  /* 0x00001fff05057589 */ /* 0x000ea200000e0000 */
[----:B------:R-:W-:Y:S01]  /*06a0*/  ULDC.64 UR36, c[0x0][0x208] ;  /* 0x0000820000247ab9 */ /* 0x000fe20000000a00 */
[----:B------:R-:W-:-:S02]  /*06b0*/  ISETP.NE.AND P2, PT, R8, RZ, PT ;  /* 0x000000ff0800720c */ /* 0x000fc40003f45270 */
[----:B------:R-:W-:Y:S02]  /*06c0*/  ISETP.GE.U32.AND P3, PT, R33, 0x2, PT ;  /* 0x000000022100780c */ /* 0x000fe40003f66070 */
[----:B0-----:R-:W-:Y:S02]  /*06d0*/  ISETP.NE.OR P0, PT, R6, RZ, !P0 ;  /* 0x000000ff0600720c */ /* 0x001fe40004705670 */
[----:B-1----:R-:W-:Y:S02]  /*06e0*/  ISETP.NE.OR P1, PT, R3, RZ, !P1 ;  /* 0x000000ff0300720c */ /* 0x002fe40004f25670 */
[----:B------:R-:W-:-:S04]  /*06f0*/  SHF.R.S32.HI R3, RZ, 0x1f, R2 ;  /* 0x0000001fff037819 */ /* 0x000fc80000011402 */
[----:B------:R-:W-:-:S05]  /*0700*/  LEA.HI R3, R3, R2, RZ, 0x2 ;  /* 0x0000000203037211 */ /* 0x000fca00078f10ff */
[----:B------:R-:W-:Y:S01]  /*0710*/  VOTEU.ALL UP0, P0 ;  /* 0x00000000003f7886 */ /* 0x000fe20000000000 */
[----:B------:R-:W-:Y:S01]  /*0720*/  LOP3.LUT R3, R3, 0xfffffffc, RZ, 0xc0, !PT ;  /* 0xfffffffc03037812 */ /* 0x000fe200078ec0ff */
[----:B------:R-:W-:-:S03]  /*0730*/  VOTEU.ALL UP1, P1 ;  /* 0x00000000003f7886 */ /* 0x000fc60000820000 */
[----:B------:R-:W0:Y:S01]  /*0740*/  @!UP0 S2UR UR7, SR_CgaCtaId ;  /* 0x00000000000789c3 */ /* 0x000e220000008800 */
[----:B------:R-:W-:Y:S01]  /*0750*/  @!UP0 UMOV UR6, 0x400 ;  /* 0x0000040000068882 */ /* 0x000fe20000000000 */
[----:B------:R-:W-:-:S04]  /*0760*/  @!UP0 UIADD3 UR4, -UR4, 0x100000, URZ ;  /* 0x0010000004048890 */ /* 0x000fc8000fffe13f */
[----:B------:R-:W-:Y:S02]  /*0770*/  @!UP0 USHF.L.U32 UR5, UR4, 0xb, URZ ;  /* 0x0000000b04058899 */ /* 0x000fe4000800063f */
[----:B------:R-:W-:Y:S01]  /*0780*/  @!UP0 USHF.L.U32 UR4, UR4, 0x1, URZ ;  /* 0x0000000104048899 */ /* 0x000fe2000800063f */
[----:B------:R-:W-:Y:S01]  /*0790*/  IMAD.IADD R0, R2, 0x1, -R3 ;  /* 0x0000000102007824 */ /* 0x000fe200078e0a03 */
[----:B------:R-:W-:Y:S01]  /*07a0*/  @!UP1 UMOV UR9, 0x400 ;  /* 0x0000040000099882 */ /* 0x000fe20000000000 */
[----:B------:R-:W-:Y:S01]  /*07b0*/  VOTEU.ALL UP2, P1 ;  /* 0x00000000003f7886 */ /* 0x000fe20000840000 */
[----:B------:R-:W-:Y:S01]  /*07c0*/  VOTEU.ALL UP3, P1 ;  /* 0x00000000003f7886 */ /* 0x000fe20000860000 */
[----:B------:R-:W-:Y:S01]  /*07d0*/  VOTEU.ALL UP4, P1 ;  /* 0x00000000003f7886 */ /* 0x000fe20000880000 */
[----:B------:R-:W1:Y:S01]  /*07e0*/  @!UP1 S2UR UR10, SR_CgaCtaId ;  /* 0x00000000000a99c3 */ /* 0x000e620000008800 */
[----:B------:R-:W-:Y:S01]  /*07f0*/  VOTEU.ALL UP5, P1 ;  /* 0x00000000003f7886 */ /* 0x000fe200008a0000 */
[----:B------:R-:W-:-:S04]  /*0800*/  SHF.R.S32.HI R3, RZ, 0x1f, R4 ;  /* 0x0000001fff037819 */ /* 0x000fc80000011404 */
[----:B------:R-:W-:-:S04]  /*0810*/  LEA.HI R3, R3, R4, RZ, 0x7 ;  /* 0x0000000403037211 */ /* 0x000fc800078f38ff */
[----:B------:R-:W-:-:S05]  /*0820*/  LOP3.LUT R3, R3, 0xffffff80, RZ, 0xc0, !PT ;  /* 0xffffff8003037812 */ /* 0x000fca00078ec0ff */
[----:B------:R-:W-:Y:S01]  /*0830*/  IMAD.IADD R3, R4, 0x1, -R3 ;  /* 0x0000000104037824 */ /* 0x000fe200078e0a03 */
[----:B0-----:R-:W-:Y:S02]  /*0840*/  @!UP0 ULEA UR8, UR7, UR6, 0x18 ;  /* 0x0000000607088291 */ /* 0x001fe4000f8ec03f */
[----:B------:R-:W-:-:S04]  /*0850*/  @!UP1 UIADD3 UR6, -UR11, 0x100000, URZ ;  /* 0x001000000b069890 */ /* 0x000fc8000fffe13f */
[----:B------:R-:W-:Y:S02]  /*0860*/  @!UP1 USHF.L.U32 UR7, UR6, 0xb, URZ ;  /* 0x0000000b06079899 */ /* 0x000fe4000800063f */
[----:B------:R-:W-:Y:S01]  /*0870*/  @!UP1 USHF.L.U32 UR6, UR6, 0x1, URZ ;  /* 0x0000000106069899 */ /* 0x000fe2000800063f */
[----:B------:R-:W-:Y:S01]  /*0880*/  VOTEU.ALL UP0, P0 ;  /* 0x00000000003f7886 */ /* 0x000fe20000000000 */
[----:B-1----:R-:W-:Y:S01]  /*0890*/  @!UP1 ULEA UR9, UR10, UR9, 0x18 ;  /* 0x000000090a099291 */ /* 0x002fe2000f8ec03f */
[----:B------:R-:W-:Y:S02]  /*08a0*/  VOTEU.ALL UP1, P0 ;  /* 0x00000000003f7886 */ /* 0x000fe40000020000 */
[----:B------:R-:W-:Y:S01]  /*08b0*/  ULDC.64 UR10, c[0x0][0x598] ;  /* 0x00016600000a7ab9 */ /* 0x000fe20000000a00 */
[----:B------:R-:W-:Y:S01]  /*08c0*/  ISETP.NE.AND P0, PT, R0, 0x3, PT ;  /* 0x000000030000780c */ /* 0x000fe20003f05270 */
[----:B------:R-:W0:Y:S02]  /*08d0*/  FENCE.VIEW.ASYNC.S ;  /* 0x00000000000073c6 */ /* 0x000e240000000000 */
[----:B0-----:R0:W1:Y:S01]  /*08e0*/  @!UP0 SYNCS.EXCH.64 URZ, [UR8+0x1f0], UR4 ;  /* 0x0001f004083f85b2 */ /* 0x0010620008000100 */
[----:B------:R-:W-:-:S02]  /*08f0*/  ISETP.NE.U32.AND P1, PT, RZ, UR10, PT ;  /* 0x0000000aff007c0c */ /* 0x000fc4000bf25070 */
[----:B------:R-:W-:Y:S02]  /*0900*/  ISETP.EQ.OR P0, PT, R0, RZ, !P0 ;  /* 0x000000ff0000720c */ /* 0x000fe40004702670 */
[----:B------:R-:W-:Y:S02]  /*0910*/  ISETP.NE.AND.EX P1, PT, RZ, UR11, PT, P1 ;  /* 0x0000000bff007c0c */ /* 0x000fe4000bf25310 */
[----:B------:R-:W-:-:S04]  /*0920*/  ISETP.EQ.AND P0, PT, R8, RZ, P0 ;  /* 0x000000ff0800720c */ /* 0x000fc80000702270 */
[----:B------:R-:W-:-:S04]  /*0930*/  SEL R16, RZ, 0x1, !P0 ;  /* 0x00000001ff107807 */ /* 0x000fc80004000000 */
[----:B------:R-:W-:Y:S01]  /*0940*/  SEL R16, R16, 0x2, P3 ;  /* 0x0000000210107807 */ /* 0x000fe20001800000 */
[----:B------:R0:W1:Y:S01]  /*0950*/  @!UP1 SYNCS.EXCH.64 URZ, [UR8+0x1f8], UR4 ;  /* 0x0001f804083f95b2 */ /* 0x0000620008000100 */
[----:B------:R-:W-:Y:S01]  /*0960*/  NOP ;  /* 0x0000000000007918 */ /* 0x000fe20000000000 */
[----:B------:R0:W1:Y:S01]  /*0970*/  @!UP2 SYNCS.EXCH.64 URZ, [UR9+0x1d0], UR6 ;  /* 0x0001d006093fa5b2 */ /* 0x0000620008000100 */
[----:B------:R0:W1:Y:S01]  /*0980*/  @!UP3 SYNCS.EXCH.64 URZ, [UR9+0x1d8], UR6 ;  /* 0x0001d806093fb5b2 */ /* 0x0000620008000100 */
[----:B------:R0:W1:Y:S01]  /*0990*/  @!UP4 SYNCS.EXCH.64 URZ, [UR9+0x1e0], UR6 ;  /* 0x0001e006093fc5b2 */ /* 0x0000620008000100 */
[----:B------:R0:W1:Y:S01]  /*09a0*/  @!UP5 SYNCS.EXCH.64 URZ, [UR9+0x1e8], UR6 ;  /* 0x0001e806093fd5b2 */ /* 0x0000620008000100 */
[----:B------:R-:W-:Y:S01]  /*09b0*/  NOP ;  /* 0x0000000000007918 */ /* 0x000fe20000000000 */
[----:B-1----:R-:W-:Y:S06]  /*09c0*/  BAR.SYNC.DEFER_BLOCKING 0x0 ;  /* 0x0000000000007b1d */ /* 0x002fec0000010000 */
[----:B0-2---:R-:W-:Y:S05]  /*09d0*/  @!P1 BRA `(.L_x_4) ;  /* 0x00000000001c9947 */ /* 0x005fea0003800000 */
[----:B------:R-:W0:Y:S02]  /*09e0*/  LDC.64 R6, c[0x0][0x598] ;  /* 0x00016600ff067b82 */ /* 0x000e240000000a00 */
[----:B0-----:R-:W2:Y:S02]  /*09f0*/  LDG.E.64 R6, desc[UR36][R6.64] ;  /* 0x0000002406067981 */ /* 0x001ea4000c1e1b00 */
[----:B--2---:R-:W-:-:S04]  /*0a00*/  ISETP.NE.U32.AND P0, PT, R6, RZ, PT ;  /* 0x000000ff0600720c */ /* 0x004fc80003f05070 */
[----:B------:R-:W-:-:S13]  /*0a10*/  ISETP.NE.AND.EX P0, PT, R7, RZ, PT, P0 ;  /* 0x000000ff0700720c */ /* 0x000fda0003f05300 */
[----:B------:R-:W-:Y:S05]  /*0a20*/  @!P0 BRA `(.L_x_4) ;  /* 0x0000000000088947 */ /* 0x000fea0003800000 */
[----:B------:R1:W5:Y:S01]  /*0a30*/  LD.E R56, desc[UR36][R6.64] ;  /* 0x0000002406387980 */ /* 0x000362000c101900 */
[----:B------:R-:W-:Y:S05]  /*0a40*/  BRA `(.L_x_5) ;  /* 0x0000000000247947 */ /* 0x000fea0003800000 */
.L_x_4:
[----:B------:R-:W-:Y:S02]  /*0a50*/  ULDC.64 UR4, c[0x0][0x588] ;  /* 0x0001620000047ab9 */ /* 0x000fe40000000a00 */
[----:B------:R-:W-:-:S04]  /*0a60*/  ISETP.NE.U32.AND P0, PT, RZ, UR4, PT ;  /* 0x00000004ff007c0c */ /* 0x000fc8000bf05070 */
[----:B------:R-:W-:-:S13]  /*0a70*/  ISETP.NE.AND.EX P0, PT, RZ, UR5, PT, P0 ;  /* 0x00000005ff007c0c */ /* 0x000fda000bf05300 */
[----:B------:R-:W-:Y:S05]  /*0a80*/  @!P0 BRA `(.L_x_6) ;  /* 0x00000000000c8947 */ /* 0x000fea0003800000 */
[----:B------:R-:W0:Y:S02]  /*0a90*/  LDC.64 R56, c[0x0][0x588] ;  /* 0x00016200ff387b82 */ /* 0x000e240000000a00 */
[----:B0-----:R0:W5:Y:S01]  /*0aa0*/  LDG.E R56, desc[UR36][R56.64] ;  /* 0x0000002438387981 */ /* 0x001162000c1e1900 */
[----:B------:R-:W-:Y:S05]  /*0ab0*/  BRA `(.L_x_5) ;  /* 0x0000000000087947 */ /* 0x000fea0003800000 */
.L_x_6:
[----:B------:R-:W-:Y:S02]  /*0ac0*/  ULDC UR4, c[0x0][0x580] ;  /* 0x0001600000047ab9 */ /* 0x000fe40000000800 */
[----:B------:R-:W-:-:S07]  /*0ad0*/  IMAD.U32 R56, RZ, RZ, UR4 ;  /* 0x00000004ff387e24 */ /* 0x000fce000f8e00ff */
.L_x_5:
[----:B------:R-:W-:Y:S02]  /*0ae0*/  ULDC.64 UR4, c[0x0][0x5a0] ;  /* 0x0001680000047ab9 */ /* 0x000fe40000000a00 */
[----:B------:R-:W-:-:S04]  /*0af0*/  ISETP.NE.U32.AND P0, PT, RZ, UR4, PT ;  /* 0x00000004ff007c0c */ /* 0x000fc8000bf05070 */
[----:B------:R-:W-:-:S13]  /*0b00*/  ISETP.NE.AND.EX P0, PT, RZ, UR5, PT, P0 ;  /* 0x00000005ff007c0c */ /* 0x000fda000bf05300 */
[----:B------:R-:W-:Y:S05]  /*0b10*/  @!P0 BRA `(.L_x_7) ;  /* 0x00000000001c8947 */ /* 0x000fea0003800000 */
[----:B-1----:R-:W1:Y:S02]  /*0b20*/  LDC.64 R6, c[0x0][0x5a0] ;  /* 0x00016800ff067b82 */ /* 0x002e640000000a00 */
[----:B-1----:R-:W2:Y:S02]  /*0b30*/  LDG.E.64 R6, desc[UR36][R6.64] ;  /* 0x0000002406067981 */ /* 0x002ea4000c1e1b00 */
[----:B--2---:R-:W-:-:S04]  /*0b40*/  ISETP.NE.U32.AND P0, PT, R6, RZ, PT ;  /* 0x000000ff0600720c */ /* 0x004fc80003f05070 */
[----:B------:R-:W-:-:S13]  /*0b50*/  ISETP.NE.AND.EX P0, PT, R7, RZ, PT, P0 ;  /* 0x000000ff0700720c */ /* 0x000fda0003f05300 */
[----:B------:R-:W-:Y:S05]  /*0b60*/  @!P0 BRA `(.L_x_7) ;  /* 0x0000000000088947 */ /* 0x000fea0003800000 */
[----:B0-----:R2:W5:Y:S01]  /*0b70*/  LD.E R57, desc[UR36][R6.64] ;  /* 0x0000002406397980 */ /* 0x001562000c101900 */
[----:B------:R-:W-:Y:S05]  /*0b80*/  BRA `(.L_x_8) ;  /* 0x0000000000247947 */ /* 0x000fea0003800000 */
.L_x_7:
[----:B------:R-:W-:Y:S02]  /*0b90*/  ULDC.64 UR4, c[0x0][0x590] ;  /* 0x0001640000047ab9 */ /* 0x000fe40000000a00 */
[----:B------:R-:W-:-:S04]  /*0ba0*/  ISETP.NE.U32.AND P0, PT, RZ, UR4, PT ;  /* 0x00000004ff007c0c */ /* 0x000fc8000bf05070 */
[----:B------:R-:W-:-:S13]  /*0bb0*/  ISETP.NE.AND.EX P0, PT, RZ, UR5, PT, P0 ;  /* 0x00000005ff007c0c */ /* 0x000fda000bf05300 */
[----:B------:R-:W-:Y:S05]  /*0bc0*/  @!P0 BRA `(.L_x_9) ;  /* 0x00000000000c8947 */ /* 0x000fea0003800000 */
[----:B-1----:R-:W0:Y:S02]  /*0bd0*/  LDC.64 R6, c[0x0][0x590] ;  /* 0x00016400ff067b82 */ /* 0x002e240000000a00 */
[----:B0-----:R0:W5:Y:S01]  /*0be0*/  LDG.E R57, desc[UR36][R6.64] ;  /* 0x0000002406397981 */ /* 0x001162000c1e1900 */
[----:B------:R-:W-:Y:S05]  /*0bf0*/  BRA `(.L_x_8) ;  /* 0x0000000000087947 */ /* 0x000fea0003800000 */
.L_x_9:
[----:B------:R-:W-:Y:S02]  /*0c00*/  ULDC UR4, c[0x0][0x584] ;  /* 0x0001610000047ab9 */ /* 0x000fe40000000800 */
[----:B0-----:R-:W-:-:S07]  /*0c10*/  IMAD.U32 R57, RZ, RZ, UR4 ;  /* 0x00000004ff397e24 */ /* 0x001fce000f8e00ff */
.L_x_8:
[----:B------:R-:W3:Y:S01]  /*0c20*/  LDC R2, c[0x0][0x65c] ;  /* 0x00019700ff027b82 */ /* 0x000ee20000000800 */
[----:B------:R-:W4:Y:S01]  /*0c30*/  S2R R14, SR_CTAID.Y ;  /* 0x00000000000e7919 */ /* 0x000f220000002600 */
[----:B------:R-:W-:Y:S01]  /*0c40*/  ULDC UR6, c[0x0][0x28c] ;  /* 0x0000a30000067ab9 */ /* 0x000fe20000000800 */
[----:B------:R-:W-:Y:S01]  /*0c50*/  ISETP.NE.AND P0, PT, R8, 0x2, PT ;  /* 0x000000020800780c */ /* 0x000fe20003f05270 */
[----:B------:R-:W-:Y:S01]  /*0c60*/  UIADD3 UR6, UR6, 0x1f, URZ ;  /* 0x0000001f06067890 */ /* 0x000fe2000fffe03f */
[----:B012---:R-:W0:Y:S01]  /*0c70*/  S2R R6, SR_CTAID.X ;  /* 0x0000000000067919 */ /* 0x007e220000002500 */
[----:B------:R-:W-:Y:S01]  /*0c80*/  IMAD.MOV.U32 R7, RZ, RZ, RZ ;  /* 0x000000ffff077224 */ /* 0x000fe200078e00ff */
[----:B------:R-:W-:Y:S01]  /*0c90*/  UMOV UR39, URZ ;  /* 0x0000003f00277c82 */ /* 0x000fe20008000000 */
[----:B------:R-:W-:Y:S01]  /*0ca0*/  USHF.R.S32.HI UR7, URZ, 0x1f, UR6 ;  /* 0x0000001f3f077899 */ /* 0x000fe20008011406 */
[----:B------:R-:W-:Y:S01]  /*0cb0*/  UMOV UR38, URZ ;  /* 0x0000003f00267c82 */ /* 0x000fe20008000000 */
[----:B------:R-:W-:-:S02]  /*0cc0*/  ULDC.64 UR8, c[0x0][0x650] ;  /* 0x0001940000087ab9 */ /* 0x000fc40000000a00 */
[----:B------:R-:W-:-:S04]  /*0cd0*/  ULEA.HI UR7, UR7, UR6, URZ, 0x5 ;  /* 0x0000000607077291 */ /* 0x000fc8000f8f283f */
[----:B------:R-:W-:Y:S01]  /*0ce0*/  USHF.R.S32.HI UR40, URZ, 0x5, UR7 ;  /* 0x000000053f287899 */ /* 0x000fe20008011407 */
[----:B---3--:R-:W-:-:S13]  /*0cf0*/  ISETP.NE.AND P1, PT, R2, 0x1, PT ;  /* 0x000000010200780c */ /* 0x008fda0003f25270 */
[----:B------:R-:W0:Y:S01]  /*0d00*/  @P1 LDC R19, c[0x0][0x10] ;  /* 0x00000400ff131b82 */ /* 0x000e220000000800 */
[----:B----4-:R-:W-:Y:S02]  /*0d10*/  @P1 IMAD.MOV.U32 R8, RZ, RZ, R14 ;  /* 0x000000ffff081224 */ /* 0x010fe400078e000e */
[----:B------:R-:W-:Y:S02]  /*0d20*/  @P1 IMAD.MOV.U32 R9, RZ, RZ, RZ ;  /* 0x000000ffff091224 */ /* 0x000fe400078e00ff */
[----:B------:R-:W-:-:S03]  /*0d30*/  @P1 IMAD.MOV.U32 R17, RZ, RZ, RZ ;  /* 0x000000ffff111224 */ /* 0x000fc600078e00ff */
[----:B------:R-:W1:Y:S01]  /*0d40*/  @!P1 LDC R11, c[0x0][0xc] ;  /* 0x00000300ff0b9b82 */ /* 0x000e620000000800 */
[----:B------:R-:W-:Y:S01]  /*0d50*/  ULDC UR4, c[0x0][0xc] ;  /* 0x0000030000047ab9 */ /* 0x000fe20000000800 */
[----:B------:R-:W-:Y:S02]  /*0d60*/  ULDC UR5, c[0x0][0x10] ;  /* 0x0000040000057ab9 */ /* 0x000fe40000000800 */
[----:B------:R-:W-:-:S04]  /*0d70*/  UIMAD.WIDE.U32 UR4, UR4, UR5, URZ ;  /* 0x00000005040472a5 */ /* 0x000fc8000f8e003f */
[----:B------:R-:W2:Y:S01]  /*0d80*/  LDC R2, c[0x0][0x14] ;  /* 0x00000500ff027b82 */ /* 0x000ea20000000800 */
[----:B0-----:R-:W-:-:S04]  /*0d90*/  @P1 IMAD.WIDE.U32 R18, R6, R19, R8 ;  /* 0x0000001306121225 */ /* 0x001fc800078e0008 */
[----:B------:R-:W-:Y:S02]  /*0da0*/  @P1 IMAD.IADD R17, R19, 0x1, R17 ;  /* 0x0000000113111824 */ /* 0x000fe400078e0211 */
[----:B-1----:R-:W-:-:S04]  /*0db0*/  @!P1 IMAD.WIDE.U32 R8, R11, R14, R6 ;  /* 0x0000000e0b089225 */ /* 0x002fc800078e0006 */
[----:B------:R-:W-:Y:S02]  /*0dc0*/  @!P1 IMAD.MOV.U32 R18, RZ, RZ, R8 ;  /* 0x000000ffff129224 */ /* 0x000fe400078e0008 */
[----:B------:R-:W-:Y:S02]  /*0dd0*/  @!P1 IMAD.MOV.U32 R17, RZ, RZ, R9 ;  /* 0x000000ffff119224 */ /* 0x000fe400078e0009 */
[----:B--2---:R-:W-:-:S04]  /*0de0*/  IMAD.WIDE.U32 R12, R2, UR4, RZ ;  /* 0x00000004020c7c25 */ /* 0x004fc8000f8e00ff */
[----:B------:R-:W-:Y:S01]  /*0df0*/  IMAD R23, R2, UR5, RZ ;  /* 0x0000000502177c24 */ /* 0x000fe2000f8e02ff */
[----:B------:R0:W-:Y:S03]  /*0e00*/  STL.64 [R1], R12 ;  /* 0x0000000c01007387 */ /* 0x0001e60000100a00 */
[----:B------:R-:W-:Y:S01]  /*0e10*/  IMAD.IADD R23, R13, 0x1, R23 ;  /* 0x000000010d177824 */ /* 0x000fe200078e0217 */
[----:B------:R-:W-:Y:S06]  /*0e20*/  @P0 BRA `(.L_x_10) ;  /* 0x0000000000200947 */ /* 0x000fec0003800000 */
[----:B------:R-:W-:Y:S01]  /*0e30*/  UISETP.GE.U32.AND UP0, UPT, UR40, 0x1c, UPT ;  /* 0x0000001c2800788c */ /* 0x000fe2000bf06070 */
[----:B------:R-:W-:Y:S01]  /*0e40*/  IADD3 R18, P0, R18, R12, RZ ;  /* 0x0000000c12127210 */ /* 0x000fe20007f1e0ff */
[----:B------:R-:W-:Y:S01]  /*0e50*/  USHF.R.U32.HI UR4, URZ, 0x2, UR40 ;  /* 0x000000023f047899 */ /* 0x000fe20008011628 */
[----:B------:R-:W-:-:S03]  /*0e60*/  UMOV UR38, URZ ;  /* 0x0000003f00267c82 */ /* 0x000fc60008000000 */
[----:B------:R-:W-:Y:S01]  /*0e70*/  UIMAD.WIDE.U32 UR4, UR4, 0x24924925, URZ ;  /* 0x24924925040478a5 */ /* 0x000fe2000f8e003f */
[----:B------:R-:W-:-:S03]  /*0e80*/  IMAD.X R17, R23, 0x1, R17, P0 ;  /* 0x0000000117117824 */ /* 0x000fc600000e0611 */
[----:B------:R-:W-:Y:S02]  /*0e90*/  UIMAD UR39, UR5, -0x1c, UR40 ;  /* 0xffffffe4052778a4 */ /* 0x000fe4000f8e0228 */
[----:B------:R-:W-:-:S12]  /*0ea0*/  @UP0 ULOP3.LUT UR38, UR5, 0x1, URZ, 0xc0, !UPT ;  /* 0x0000000105260892 */ /* 0x000fd8000f8ec03f */
.L_x_10:
[----:B------:R-:W-:Y:S01]  /*0eb0*/  ISETP.GE.U32.AND P0, PT, R18, UR8, PT ;  /* 0x0000000812007c0c */ /* 0x000fe2000bf06070 */
[----:B------:R-:W-:Y:S01]  /*0ec0*/  IMAD.MOV.U32 R19, RZ, RZ, -0x1 ;  /* 0xffffffffff137424 */ /* 0x000fe200078e00ff */
[----:B------:R-:W-:Y:S01]  /*0ed0*/  PRMT R8, RZ, 0x7610, R8 ;  /* 0x00007610ff087816 */ /* 0x000fe20000000008 */
[----:B------:R-:W-:Y:S01]  /*0ee0*/  IMAD.MOV.U32 R22, RZ, RZ, -0x1 ;  /* 0xffffffffff167424 */ /* 0x000fe200078e00ff */
[----:B------:R-:W-:Y:S01]  /*0ef0*/  ISETP.GE.U32.AND.EX P0, PT, R17, UR9, PT, P0 ;  /* 0x0000000911007c0c */ /* 0x000fe2000bf06100 */
[----:B------:R-:W-:-:S12]  /*0f00*/  IMAD.MOV.U32 R2, RZ, RZ, -0x1 ;  /* 0xffffffffff027424 */ /* 0x000fd800078e00ff */
[----:B------:R-:W-:Y:S05]  /*0f10*/  @P0 BRA `(.L_x_11) ;  /* 0x00000004005c0947 */ /* 0x000fea0003800000 */
[----:B------:R-:W1:Y:S01]  /*0f20*/  LDC.64 R20, c[0x0][0x628] ;  /* 0x00018a00ff147b82 */ /* 0x000e620000000a00 */
[----:B------:R-:W-:Y:S02]  /*0f30*/  IMAD.MOV.U32 R8, RZ, RZ, R18 ;  /* 0x000000ffff087224 */ /* 0x000fe400078e0012 */
[----:B------:R-:W-:-:S05]  /*0f40*/  IMAD.MOV.U32 R9, RZ, RZ, R17 ;  /* 0x000000ffff097224 */ /* 0x000fca00078e0011 */
[----:B------:R-:W2:Y:S08]  /*0f50*/  LDC R2, c[0x0][0x630] ;  /* 0x00018c00ff027b82 */ /* 0x000eb00000000800 */
[----:B------:R-:W3:Y:S01]  /*0f60*/  LDC.64 R24, c[0x0][0x620] ;  /* 0x00018800ff187b82 */ /* 0x000ee20000000a00 */
[----:B-1----:R-:W-:-:S04]  /*0f70*/  ISETP.NE.U32.AND P0, PT, R20, RZ, PT ;  /* 0x000000ff1400720c */ /* 0x002fc80003f05070 */
[----:B------:R-:W-:-:S13]  /*0f80*/  ISETP.NE.AND.EX P0, PT, R21, RZ, PT, P0 ;  /* 0x000000ff1500720c */ /* 0x000fda0003f05300 */
[----:B--23--:R-:W-:Y:S05]  /*0f90*/  @!P0 BRA `(.L_x_12) ;  /* 0x0000000000288947 */ /* 0x00cfea0003800000 */
[----:B0-----:R-:W0:Y:S02]  /*0fa0*/  LDC R13, c[0x0][0x634] ;  /* 0x00018d00ff0d7b82 */ /* 0x001e240000000800 */
[----:B0-----:R-:W-:-:S05]  /*0fb0*/  IADD3 R13, P0, R18, R13, RZ ;  /* 0x0000000d120d7210 */ /* 0x001fca0007f1e0ff */
[----:B------:R-:W-:-:S04]  /*0fc0*/  IMAD.X R15, RZ, RZ, R17, P0 ;  /* 0x000000ffff0f7224 */ /* 0x000fc800000e0611 */
[----:B------:R-:W-:-:S04]  /*0fd0*/  IMAD.WIDE.U32 R8, R15, R20, RZ ;  /* 0x000000140f087225 */ /* 0x000fc800078e00ff */
[----:B------:R-:W-:-:S04]  /*0fe0*/  IMAD.WIDE.U32 R10, P0, R13, R21, R8 ;  /* 0x000000150d0a7225 */ /* 0x000fc80007800008 */
[----:B------:R-:W-:-:S04]  /*0ff0*/  IMAD.WIDE.U32 R8, R13, R20, RZ ;  /* 0x000000140d087225 */ /* 0x000fc800078e00ff */
[----:B------:R-:W-:Y:S01]  /*1000*/  IMAD.X R13, RZ, RZ, RZ, P0 ;  /* 0x000000ffff0d7224 */ /* 0x000fe200000e06ff */
[----:B------:R-:W-:Y:S01]  /*1010*/  IADD3 RZ, P0, R9, R10, RZ ;  /* 0x0000000a09ff7210 */ /* 0x000fe20007f1e0ff */
[----:B------:R-:W-:-:S04]  /*1020*/  IMAD.MOV.U32 R12, RZ, RZ, R11 ;  /* 0x000000ffff0c7224 */ /* 0x000fc800078e000b */
[----:B------:R-:W-:-:S08]  /*1030*/  IMAD.WIDE.U32.X R8, R15, R21, R12, P0 ;  /* 0x000000150f087225 */ /* 0x000fd000000e040c */
.L_x_12:
[-CC-:B------:R-:W-:Y:S01]  /*1040*/  SHF.R.U64 R31, R8, R2.reuse, R9.reuse ;  /* 0x00000002081f7219 */ /* 0x180fe20000001209 */
[----:B0-----:R-:W0:Y:S01]  /*1050*/  LDC R12, c[0x0][0x618] ;  /* 0x00018600ff0c7b82 */ /* 0x001e220000000800 */
[----:B------:R-:W-:Y:S01]  /*1060*/  SHF.R.U32.HI R7, RZ, R2, R9 ;  /* 0x00000002ff077219 */ /* 0x000fe20000011609 */
[----:B------:R-:W-:Y:S01]  /*1070*/  ULDC UR4, c[0x0][0x150] ;  /* 0x0000540000047ab9 */ /* 0x000fe20000000800 */
[----:B------:R-:W-:Y:S01]  /*1080*/  IADD3 R11, P0, RZ, -R31, RZ ;  /* 0x8000001fff0b7210 */ /* 0x000fe20007f1e0ff */
[----:B------:R-:W-:Y:S01]  /*1090*/  IMAD.MOV.U32 R19, RZ, RZ, R17 ;  /* 0x000000ffff137224 */ /* 0x000fe200078e0011 */
[----:B------:R-:W-:-:S03]  /*10a0*/  I2FP.F32.U32 R2, R6 ;  /* 0x0000000600027245 */ /* 0x000fc60000201000 */
[----:B------:R-:W1:Y:S01]  /*10b0*/  LDC.64 R26, c[0x0][0x640] ;  /* 0x00019000ff1a7b82 */ /* 0x000e620000000a00 */
[----:B------:R-:W-:Y:S02]  /*10c0*/  IMAD.X R13, RZ, RZ, ~R7, P0 ;  /* 0x000000ffff0d7224 */ /* 0x000fe400000e0e07 */
[----:B------:R-:W-:Y:S01]  /*10d0*/  FMUL R2, R2, UR4 ;  /* 0x0000000402027c20 */ /* 0x000fe20008400000 */
[----:B------:R-:W-:Y:S01]  /*10e0*/  IMAD.WIDE.U32 R8, R11, R24, R18 ;  /* 0x000000180b087225 */ /* 0x000fe200078e0012 */
[----:B------:R-:W-:-:S03]  /*10f0*/  ULDC UR4, c[0x0][0x154] ;  /* 0x0000550000047ab9 */ /* 0x000fc60000000800 */
[----:B------:R-:W-:Y:S01]  /*1100*/  IMAD R10, R13, R24, RZ ;  /* 0x000000180d0a7224 */ /* 0x000fe200078e02ff */
[----:B------:R-:W2:Y:S01]  /*1110*/  LDC R7, c[0x0][0x144] ;  /* 0x00005100ff077b82 */ /* 0x000ea20000000800 */
[----:B------:R-:W3:Y:S02]  /*1120*/  F2I.U32.TRUNC.NTZ R2, R2 ;  /* 0x0000000200027305 */ /* 0x000ee4000020f000 */
[----:B------:R-:W-:-:S04]  /*1130*/  IMAD R11, R11, R25, R10 ;  /* 0x000000190b0b7224 */ /* 0x000fc800078e020a */
[----:B------:R-:W-:Y:S01]  /*1140*/  IMAD.IADD R9, R9, 0x1, R11 ;  /* 0x0000000109097824 */ /* 0x000fe200078e020b */
[----:B------:R-:W4:Y:S01]  /*1150*/  LDC R22, c[0x0][0x608] ;  /* 0x00018200ff167b82 */ /* 0x000f220000000800 */
[----:B------:R-:W-:-:S03]  /*1160*/  IMAD.MOV.U32 R11, RZ, RZ, -0x1 ;  /* 0xffffffffff0b7424 */ /* 0x000fc600078e00ff */
[--C-:B0-----:R-:W-:Y:S02]  /*1170*/  SHF.R.U64 R20, R8, R12, R9.reuse ;  /* 0x0000000c08147219 */ /* 0x101fe40000001209 */
[----:B------:R-:W-:Y:S02]  /*1180*/  I2FP.F32.U32 R8, R14 ;  /* 0x0000000e00087245 */ /* 0x000fe40000201000 */
[----:B------:R-:W0:Y:S01]  /*1190*/  LDC R24, c[0x0][0x658] ;  /* 0x00019600ff187b82 */ /* 0x000e220000000800 */
[----:B-1----:R-:W-:Y:S01]  /*11a0*/  ISETP.NE.U32.AND P0, PT, R26, RZ, PT ;  /* 0x000000ff1a00720c */ /* 0x002fe20003f05070 */
[----:B---3--:R-:W-:Y:S02]  /*11b0*/  IMAD.MOV R10, RZ, RZ, -R2 ;  /* 0x000000ffff0a7224 */ /* 0x008fe400078e0a02 */
[----:B------:R-:W-:Y:S01]  /*11c0*/  FMUL R8, R8, UR4 ;  /* 0x0000000408087c20 */ /* 0x000fe20008400000 */
[----:B------:R-:W-:Y:S02]  /*11d0*/  SHF.R.U32.HI R9, RZ, R12, R9 ;  /* 0x0000000cff097219 */ /* 0x000fe40000011609 */
[----:B------:R-:W-:Y:S01]  /*11e0*/  ISETP.NE.AND.EX P0, PT, R27, RZ, PT, P0 ;  /* 0x000000ff1b00720c */ /* 0x000fe20003f05300 */
[----:B------:R1:W3:Y:S01]  /*11f0*/  F2I.U32.TRUNC.NTZ R15, R8 ;  /* 0x00000008000f7305 */ /* 0x0002e2000020f000 */
[----:B------:R-:W1:Y:S01]  /*1200*/  LDC R19, c[0x0][0x148] ;  /* 0x00005200ff137b82 */ /* 0x000e620000000800 */
[----:B--2---:R-:W-:-:S07]  /*1210*/  IMAD R2, R7, R10, R6 ;  /* 0x0000000a07027224 */ /* 0x004fce00078e0206 */
[----:B------:R-:W2:Y:S01]  /*1220*/  LDC R25, c[0x0][0x600] ;  /* 0x00018000ff197b82 */ /* 0x000ea20000000800 */
[-CC-:B----4-:R-:W-:Y:S02]  /*1230*/  SHF.R.U64 R32, R20, R22.reuse, R9.reuse ;  /* 0x0000001614207219 */ /* 0x190fe40000001209 */
[----:B------:R-:W-:Y:S01]  /*1240*/  SHF.R.U32.HI R7, RZ, R22, R9 ;  /* 0x00000016ff077219 */ /* 0x000fe20000011609 */
[----:B------:R-:W-:-:S04]  /*1250*/  IMAD.MOV.U32 R9, RZ, RZ, 0x1 ;  /* 0x00000001ff097424 */ /* 0x000fc800078e00ff */
[----:B------:R-:W4:Y:S01]  /*1260*/  LDC R28, c[0x0][0x648] ;  /* 0x00019200ff1c7b82 */ /* 0x000f220000000800 */
[-C--:B0-----:R-:W-:Y:S02]  /*1270*/  SHF.L.U32 R6, R11, R24.reuse, RZ ;  /* 0x000000180b067219 */ /* 0x081fe400000006ff */
[--C-:B------:R-:W-:Y:S02]  /*1280*/  SHF.R.U64 R22, R32, R24, R7.reuse ;  /* 0x0000001820167219 */ /* 0x100fe40000001207 */
[----:B------:R-:W-:Y:S02]  /*1290*/  LOP3.LUT R13, RZ, R6, RZ, 0x33, !PT ;  /* 0x00000006ff0d7212 */ /* 0x000fe400078e33ff */
[-C--:B------:R-:W-:Y:S01]  /*12a0*/  SHF.R.U32.HI R7, RZ, R24.reuse, R7 ;  /* 0x00000018ff077219 */ /* 0x080fe20000011607 */
[----:B------:R-:W0:Y:S01]  /*12b0*/  LDC R29, c[0x0][0x638] ;  /* 0x00018e00ff1d7b82 */ /* 0x000e220000000800 */
[----:B------:R-:W-:Y:S01]  /*12c0*/  SHF.L.U32 R12, R9, R24, RZ ;  /* 0x00000018090c7219 */ /* 0x000fe200000006ff */
[----:B------:R-:W-:-:S06]  /*12d0*/  IMAD.MOV.U32 R6, RZ, RZ, R22 ;  /* 0x000000ffff067224 */ /* 0x000fcc00078e0016 */
[----:B------:R-:W0:Y:S01]  /*12e0*/  LDC R30, c[0x0][0x610] ;  /* 0x00018400ff1e7b82 */ /* 0x000e220000000800 */
[----:B-1-3--:R-:W-:Y:S05]  /*12f0*/  @!P0 BRA `(.L_x_13) ;  /* 0x0000000000288947 */ /* 0x00afea0003800000 */
[----:B------:R-:W1:Y:S02]  /*1300*/  LDC R11, c[0x0][0x64c] ;  /* 0x00019300ff0b7b82 */ /* 0x000e640000000800 */
[----:B-1----:R-:W-:-:S05]  /*1310*/  IADD3 R11, P0, R22, R11, RZ ;  /* 0x0000000b160b7210 */ /* 0x002fca0007f1e0ff */
        /* <DEDUP_REMOVED lines=8> */
.L_x_13:
[----:B----4-:R-:W-:Y:S01]  /*13a0*/  SHF.R.U64 R6, R6, R28, R7 ;  /* 0x0000001c06067219 */ /* 0x010fe20000001207 */
[----:B--2---:R-:W-:Y:S01]  /*13b0*/  VIADD R7, R25, 0xffffffff ;  /* 0xffffffff19077836 */ /* 0x004fe20000000000 */
[----:B------:R-:W-:Y:S01]  /*13c0*/  LOP3.LUT R13, R32, R13, RZ, 0xc0, !PT ;  /* 0x0000000d200d7212 */ /* 0x000fe200078ec0ff */
[----:B------:R-:W-:Y:S02]  /*13d0*/  IMAD.MOV R15, RZ, RZ, -R15 ;  /* 0x000000ffff0f7224 */ /* 0x000fe400078e0a0f */
[----:B------:R-:W-:Y:S01]  /*13e0*/  IMAD.MOV R8, RZ, RZ, -R6 ;  /* 0x000000ffff087224 */ /* 0x000fe200078e0a06 */
[----:B------:R-:W-:Y:S01]  /*13f0*/  LOP3.LUT R7, R20, R7, RZ, 0xc0, !PT ;  /* 0x0000000714077212 */ /* 0x000fe200078ec0ff */
[----:B------:R-:W-:Y:S02]  /*1400*/  IMAD R13, R12, R6, R13 ;  /* 0x000000060c0d7224 */ /* 0x000fe400078e020d */
[----:B------:R-:W-:Y:S02]  /*1410*/  @P1 IMAD R2, R19, R15, R14 ;  /* 0x0000000f13021224 */ /* 0x000fe400078e020e */
[----:B0-----:R-:W-:-:S02]  /*1420*/  IMAD R6, R8, R29, R22 ;  /* 0x0000001d08067224 */ /* 0x001fc400078e0216 */
[----:B------:R-:W-:Y:S02]  /*1430*/  IMAD R2, R13, R30, R2 ;  /* 0x0000001e0d027224 */ /* 0x000fe400078e0202 */
[----:B------:R-:W-:Y:S02]  /*1440*/  IMAD R19, R6, R25, R7 ;  /* 0x0000001906137224 */ /* 0x000fe400078e0207 */
[----:B------:R-:W-:-:S03]  /*1450*/  IMAD.MOV.U32 R8, RZ, RZ, 0x1 ;  /* 0x00000001ff087424 */ /* 0x000fc600078e00ff */
[----:B------:R-:W-:Y:S02]  /*1460*/  SEL R22, R19, R2, !P1 ;  /* 0x0000000213167207 */ /* 0x000fe40004800000 */
[----:B------:R-:W-:Y:S01]  /*1470*/  SEL R19, R2, R19, !P1 ;  /* 0x0000001302137207 */ /* 0x000fe20004800000 */
[----:B------:R-:W-:-:S07]  /*1480*/  IMAD.MOV.U32 R2, RZ, RZ, R31 ;  /* 0x000000ffff027224 */ /* 0x000fce00078e001f */
.L_x_11:
[----:B------:R-:W-:Y:S05]  /*1490*/  @!P2 BRA `(.L_x_14) ;  /* 0x000000340088a947 */ /* 0x000fea0003800000 */
[----:B------:R-:W-:-:S13]  /*14a0*/  ISETP.GT.U32.AND P0, PT, R33, 0x1, PT ;  /* 0x000000012100780c */ /* 0x000fda0003f04070 */
[----:B------:R-:W-:Y:S05]  /*14b0*/  @P0 EXIT ;  /* 0x000000000000094d */ /* 0x000fea0003800000 */
.L_x_15:
[----:B------:R-:W-:-:S08]  /*14c0*/  NOP ;  /* 0x0000000000007918 */ /* 0x000fd00000000000 */
[----:B------:R-:W1:Y:S02]  /*14d0*/  USETMAXREG.TRY_ALLOC.CTAPOOL UP0, 0xe8 ;  /* 0x000000e8000079c8 */ /* 0x000e640008000600 */
[----:B-1----:R-:W-:-:S13]  /*14e0*/  PLOP3.LUT P0, PT, PT, PT, UP0, 0x80, 0x0 ;  /* 0x000000000000781c */ /* 0x002fda0003f0f008 */
[----:B------:R-:W-:Y:S05]  /*14f0*/  @!P0 BRA `(.L_x_15) ;  /* 0xfffffffc00f08947 */ /* 0x000fea000383ffff */
[----:B------:R-:W-:-:S13]  /*1500*/  LOP3.LUT P0, RZ, R8, 0xff, RZ, 0xc0, !PT ;  /* 0x000000ff08ff7812 */ /* 0x000fda000780c0ff */
[----:B------:R-:W-:Y:S05]  /*1510*/  @!P0 EXIT ;  /* 0x000000000000894d */ /* 0x000fea0003800000 */
[----:B------:R-:W1:Y:S01]  /*1520*/  S2UR UR4, SR_CgaCtaId ;  /* 0x00000000000479c3 */ /* 0x000e620000008800 */
[----:B------:R-:W-:Y:S01]  /*1530*/  VIADD R6, R5, 0xffffffff ;  /* 0xffffffff05067836 */ /* 0x000fe20000000000 */
[----:B------:R-:W-:Y:S01]  /*1540*/  SHF.R.S32.HI R0, RZ, 0x1f, R3 ;  /* 0x0000001fff007819 */ /* 0x000fe20000011403 */
[----:B------:R-:W-:Y:S01]  /*1550*/  UMOV UR41, 0x400 ;  /* 0x0000040000297882 */ /* 0x000fe20000000000 */
[----:B------:R-:W-:Y:S01]  /*1560*/  UISETP.LT.AND UP0, UPT, UR40, 0x1, UPT ;  /* 0x000000012800788c */ /* 0x000fe2000bf01270 */
[----:B------:R-:W-:Y:S01]  /*1570*/  LOP3.LUT R70, R16, 0x1, RZ, 0xfc, !PT ;  /* 0x0000000110467812 */ /* 0x000fe200078efcff */
[----:B------:R-:W-:Y:S01]  /*1580*/  ULDC UR6, c[0x0][0x284] ;  /* 0x0000a10000067ab9 */ /* 0x000fe20000000800 */
[----:B------:R-:W-:Y:S01]  /*1590*/  R2UR UR42, R6 ;  /* 0x00000000062a72ca */ /* 0x000fe200000e0000 */
[----:B------:R-:W-:Y:S01]  /*15a0*/  USEL UR43, UR40, 0x1, UP0 ;  /* 0x00000001282b7887 */ /* 0x000fe20008000000 */
[CC--:B------:R-:W-:Y:S01]  /*15b0*/  LEA.HI R4, R0.reuse, R3.reuse, RZ, 0x2 ;  /* 0x0000000300047211 */ /* 0x0c0fe200078f10ff */
[----:B------:R-:W-:Y:S01]  /*15c0*/  USHF.L.U32 UR46, UR40, 0x1, URZ ;  /* 0x00000001282e7899 */ /* 0x000fe2000800063f */
[----:B------:R-:W-:Y:S01]  /*15d0*/  LEA.HI R0, R0, R3, RZ, 0x5 ;  /* 0x0000000300007211 */ /* 0x000fe200078f28ff */
[----:B------:R-:W-:Y:S01]  /*15e0*/  UIADD3 UR43, -UR43, UR40, URZ ;  /* 0x000000282b2b7290 */ /* 0x000fe2000fffe13f */
[----:B------:R-:W-:-:S02]  /*15f0*/  SHF.R.S32.HI R58, RZ, 0x2, R4 ;  /* 0x00000002ff3a7819 */ /* 0x000fc40000011404 */
[----:B------:R-:W-:Y:S02]  /*1600*/  SHF.R.S32.HI R5, RZ, 0x1f, R4 ;  /* 0x0000001fff057819 */ /* 0x000fe40000011404 */
[----:B------:R-:W-:Y:S02]  /*1610*/  LOP3.LUT R60, R4, 0xfffffffc, RZ, 0xc0, !PT ;  /* 0xfffffffc043c7812 */ /* 0x000fe400078ec0ff */
[----:B------:R-:W-:Y:S01]  /*1620*/  LEA.HI R5, R5, R58, RZ, 0x3 ;  /* 0x0000003a05057211 */ /* 0x000fe200078f18ff */
[----:B------:R-:W-:Y:S01]  /*1630*/  USHF.L.U32 UR42, UR42, 0x3, URZ ;  /* 0x000000032a2a7899 */ /* 0x000fe2000800063f */
[----:B------:R-:W-:Y:S01]  /*1640*/  ISETP.NE.AND P0, PT, R6, RZ, PT ;  /* 0x000000ff0600720c */ /* 0x000fe20003f05270 */
[----:B------:R-:W-:Y:S01]  /*1650*/  IMAD.IADD R60, R3, 0x1, -R60 ;  /* 0x00000001033c7824 */ /* 0x000fe200078e0a3c */
[----:B------:R-:W-:Y:S01]  /*1660*/  LOP3.LUT R5, R5, 0xfffffff8, RZ, 0xc0, !PT ;  /* 0xfffffff805057812 */ /* 0x000fe200078ec0ff */
[----:B-1----:R-:W-:Y:S01]  /*1670*/  ULEA UR41, UR4, UR41, 0x18 ;  /* 0x0000002904297291 */ /* 0x002fe2000f8ec03f */
[----:B------:R-:W-:Y:S01]  /*1680*/  SEL R71, RZ, 0x1, P0 ;  /* 0x00000001ff477807 */ /* 0x000fe20000000000 */
[----:B------:R-:W-:-:S02]  /*1690*/  IMAD.U32 R62, RZ, RZ, UR42 ;  /* 0x0000002aff3e7e24 */ /* 0x000fc4000f8e00ff */
[----:B------:R-:W-:Y:S01]  /*16a0*/  UIADD3 UR47, UR41, 0x1d0, URZ ;  /* 0x000001d0292f7890 */ /* 0x000fe2000fffe03f */
[----:B------:R-:W-:Y:S01]  /*16b0*/  IMAD.IADD R58, R58, 0x1, -R5 ;  /* 0x000000013a3a7824 */ /* 0x000fe200078e0a05 */
[----:B------:R-:W-:Y:S01]  /*16c0*/  SHF.R.S32.HI R5, RZ, 0x5, R0 ;  /* 0x00000005ff057819 */ /* 0x000fe20000011400 */
[----:B------:R-:W-:Y:S01]  /*16d0*/  UIADD3 UR4, UR41, 0x1c300, URZ ;  /* 0x0001c30029047890 */ /* 0x000fe2000fffe03f */
[C---:B------:R-:W-:Y:S01]  /*16e0*/  LOP3.LUT R64, R62.reuse, 0x8, RZ, 0xc0, !PT ;  /* 0x000000083e407812 */ /* 0x040fe200078ec0ff */
[----:B------:R-:W-:Y:S01]  /*16f0*/  UIADD3 UR5, UR41, 0x300, URZ ;  /* 0x0000030029057890 */ /* 0x000fe2000fffe03f */
[--C-:B------:R-:W-:Y:S01]  /*1700*/  SHF.R.S32.HI R59, RZ, 0x1f, R58.reuse ;  /* 0x0000001fff3b7819 */ /* 0x100fe2000001143a */
[C-C-:B------:R-:W-:Y:S01]  /*1710*/  IMAD R65, R5.reuse, -0x10, -R58.reuse ;  /* 0xfffffff005417824 */ /* 0x140fe200078e0a3a */
[----:B------:R-:W-:Y:S01]  /*1720*/  USHF.R.U32.HI UR4, URZ, 0x4, UR4 ;  /* 0x000000043f047899 */ /* 0x000fe20008011604 */
[----:B------:R-:W-:Y:S01]  /*1730*/  IMAD.U32 R61, RZ, RZ, UR47 ;  /* 0x0000002fff3d7e24 */ /* 0x000fe2000f8e00ff */
[----:B------:R-:W-:Y:S01]  /*1740*/  USHF.R.U32.HI UR5, URZ, 0x4, UR5 ;  /* 0x000000043f057899 */ /* 0x000fe20008011605 */
[----:B------:R-:W-:Y:S01]  /*1750*/  IMAD.WIDE R58, R5, 0x10, R58 ;  /* 0x00000010053a7825 */ /* 0x000fe200078e023a */
[----:B------:R-:W-:Y:S01]  /*1760*/  LOP3.LUT R62, R62, 0x8, RZ, 0xc, !PT ;  /* 0x000000083e3e7812 */ /* 0x000fe200078e0cff */
[----:B------:R-:W-:Y:S01]  /*1770*/  ULOP3.LUT UR44, UR4, 0x3fff, URZ, 0xc0, !UPT ;  /* 0x00003fff042c7892 */ /* 0x000fe2000f8ec03f */
[----:B------:R-:W-:Y:S01]  /*1780*/  LOP3.LUT R64, R64, 0x18, RZ, 0x3c, !PT ;  /* 0x0000001840407812 */ /* 0x000fe200078e3cff */
[----:B------:R-:W-:Y:S01]  /*1790*/  VIADD R63, R61, UR42 ;  /* 0x0000002a3d3f7c36 */ /* 0x000fe20008000000 */
[----:B------:R-:W-:Y:S01]  /*17a0*/  ULOP3.LUT UR45, UR5, 0x3fff, URZ, 0xc0, !UPT ;  /* 0x00003fff052d7892 */ /* 0x000fe2000f8ec03f */
[----:B------:R-:W-:-:S11]  /*17b0*/  VIADD R65, R65, UR6 ;  /* 0x0000000641417c36 */ /* 0x000fd60008000000 */
.L_x_99:
[----:B------:R-:W-:Y:S01]  /*17c0*/  SHF.L.U32 R0, R71, 0x1f, RZ ;  /* 0x0000001f47007819 */ /* 0x000fe200000006ff */
[----:B------:R-:W-:Y:S02]  /*17d0*/  ULDC UR4, c[0x0][0x28c] ;  /* 0x0000a30000047ab9 */ /* 0x000fe40000000800 */
[----:B------:R-:W-:Y:S01]  /*17e0*/  ISETP.LT.AND P1, PT, RZ, UR4, PT ;  /* 0x00000004ff007c0c */ /* 0x000fe2000bf21270 */
[----:B-1----:R-:W1:Y:S02]  /*17f0*/  SYNCS.PHASECHK.TRANS64.TRYWAIT P0, [R61+UR42], R0 ;  /* 0x000000003d0075a7 */ /* 0x002e64000800016a */
[----:B-1-34-:R-:W-:Y:S10]  /*1800*/  @!P0 BRA `(.L_x_16) ;  /* 0x0000004c00fc8947 */ /* 0x01aff40003800000 */
.L_x_145:
[----:B------:R-:W-:Y:S05]  /*1810*/  @P1 BRA `(.L_x_17) ;  /* 0x0000000000401947 */ /* 0x000fea0003800000 */
[----:B-1----:R-:W-:Y:S01]  /*1820*/  MOV R0, 0x0 ;  /* 0x0000000000007802 */ /* 0x002fe20000000f00 */
[----:B------:R-:W-:Y:S01]  /*1830*/  ULDC.64 UR4, c[0x4][0x68] ;  /* 0x01001a0000047ab9 */ /* 0x000fe20000000a00 */
[----:B------:R-:W-:Y:S01]  /*1840*/  ULDC.64 UR6, c[0x4][0x8] ;  /* 0x0100020000067ab9 */ /* 0x000fe20000000a00 */
[----:B------:R-:W-:Y:S01]  /*1850*/  IMAD.U32 R4, RZ, RZ, UR4 ;  /* 0x00000004ff047e24 */ /* 0x000fe2000f8e00ff */
[----:B------:R1:W2:Y:S01]  /*1860*/  LDC.64 R14, c[0x4][R0] ;  /* 0x01000000000e7b82 */ /* 0x0002a20000000a00 */
[----:B------:R-:W-:Y:S01]  /*1870*/  IMAD.U32 R5, RZ, RZ, UR5 ;  /* 0x00000005ff057e24 */ /* 0x000fe2000f8e00ff */
[----:B------:R-:W-:Y:S01]  /*1880*/  ULDC.64 UR4, c[0x4][0x70] ;  /* 0x01001c0000047ab9 */ /* 0x000fe20000000a00 */
[----:B------:R-:W-:Y:S02]  /*1890*/  IMAD.U32 R10, RZ, RZ, UR6 ;  /* 0x00000006ff0a7e24 */ /* 0x000fe4000f8e00ff */
[----:B------:R-:W-:Y:S02]  /*18a0*/  IMAD.U32 R6, RZ, RZ, UR4 ;  /* 0x00000004ff067e24 */ /* 0x000fe4000f8e00ff */
[----:B------:R-:W-:-:S02]  /*18b0*/  IMAD.U32 R7, RZ, RZ, UR5 ;  /* 0x00000005ff077e24 */ /* 0x000fc4000f8e00ff */
[----:B------:R-:W-:Y:S02]  /*18c0*/  IMAD.U32 R11, RZ, RZ, UR7 ;  /* 0x00000007ff0b7e24 */ /* 0x000fe4000f8e00ff */
[----:B------:R-:W-:Y:S02]  /*18d0*/  IMAD.MOV.U32 R8, RZ, RZ, 0x1e1 ;  /* 0x000001e1ff087424 */ /* 0x000fe400078e00ff */
[----:B0-----:R-:W-:Y:S02]  /*18e0*/  IMAD.MOV.U32 R12, RZ, RZ, 0x1 ;  /* 0x00000001ff0c7424 */ /* 0x001fe400078e00ff */
[----:B-1----:R-:W-:-:S07]  /*18f0*/  IMAD.MOV.U32 R13, RZ, RZ, RZ ;  /* 0x000000ffff0d7224 */ /* 0x002fce00078e00ff */
[----:B------:R-:W-:-:S07]  /*1900*/  LEPC R20, `(.L_x_17) ;  /* 0x000000001014794e */ /* 0x000fce0000000000 */
[----:B--2--5:R-:W-:Y:S05]  /*1910*/  CALL.ABS.NOINC R14 ;  /* 0x000000000e007343 */ /* 0x024fea0003c00000 */
.L_x_17:
[----:B------:R-:W-:-:S13]  /*1920*/  ISETP.NE.AND P0, PT, R70, 0x3, PT ;  /* 0x000000034600780c */ /* 0x000fda0003f05270 */
[----:B------:R-:W-:Y:S05]  /*1930*/  @!P0 BRA `(.L_x_18) ;  /* 0x0000000000048947 */ /* 0x000fea0003800000 */
[----:B------:R-:W-:Y:S01]  /*1940*/  BPT.TRAP 0x1 ;  /* 0x000000040000795c */ /* 0x000fe20000300000 */
.L_x_18:
[----:B------:R-:W-:Y:S02]  /*1950*/  IMAD.U32 R3, RZ, RZ, UR39 ;  /* 0x00000027ff037e24 */ /* 0x000fe4000f8e00ff */
[----:B-1----:R-:W-:-:S03]  /*1960*/  IMAD.U32 R0, RZ, RZ, UR38 ;  /* 0x00000026ff007e24 */ /* 0x002fc6000f8e00ff */
[----:B------:R-:W-:Y:S02]  /*1970*/  LEA R3, R3, UR41, 0x3 ;  /* 0x0000002903037c11 */ /* 0x000fe4000f8e18ff */
[----:B------:R-:W-:-:S04]  /*1980*/  SHF.L.U32 R0, R0, 0x1f, RZ ;  /* 0x0000001f00007819 */ /* 0x000fc800000006ff */
[----:B------:R1:W2:Y:S01]  /*1990*/  SYNCS.PHASECHK.TRANS64.TRYWAIT P1, [R3+URZ], R0 ;  /* 0x00000000030075a7 */ /* 0x0002a2000802017f */
[----:B------:R-:W-:Y:S05]  /*19a0*/  @!P0 BRA `(.L_x_19) ;  /* 0x0000000000048947 */ /* 0x000fea0003800000 */
[----:B------:R-:W-:Y:S01]  /*19b0*/  BPT.TRAP 0x1 ;  /* 0x000000040000795c */ /* 0x000fe20000300000 */
.L_x_19:
[----:B--2---:R-:W-:Y:S05]  /*19c0*/  @P1 BRA `(.L_x_20) ;  /* 0x0000000000081947 */ /* 0x004fea0003800000 */
[----:B------:R-:W2:Y:S02]  /*19d0*/  SYNCS.PHASECHK.TRANS64.TRYWAIT P1, [R3+URZ], R0 ;  /* 0x00000000030075a7 */ /* 0x000ea4000802017f */
[----:B--2---:R-:W-:Y:S05]  /*19e0*/  @!P1 BRA `(.L_x_21) ;  /* 0x0000004c00989947 */ /* 0x004fea0003800000 */
.L_x_20:
[----:B------:R-:W-:Y:S05]  /*19f0*/  WARPSYNC.ALL ;  /* 0x0000000000007948 */ /* 0x000fea0003800000 */
[----:B------:R-:W-:Y:S01]  /*1a00*/  ULEA UR4, UR39, UR45, 0x8 ;  /* 0x0000002d27047291 */ /* 0x000fe2000f8e403f */
[----:B------:R-:W-:Y:S01]  /*1a10*/  WARPGROUP.ARRIVE ;  /* 0x00000000000079c5 */ /* 0x000fe20000000000 */
[----:B------:R-:W-:Y:S01]  /*1a20*/  ULEA UR6, UR39, UR44, 0x8 ;  /* 0x0000002c27067291 */ /* 0x000fe2000f8e403f */
[----:B-12---:R-:W-:Y:S01]  /*1a30*/  IMAD.U32 R0, RZ, RZ, UR43 ;  /* 0x0000002bff007e24 */ /* 0x006fe2000f8e00ff */
[----:B------:R-:W-:Y:S01]  /*1a40*/  UMOV UR5, 0x40000040 ;  /* 0x4000004000057882 */ /* 0x000fe20000000000 */
[----:B------:R-:W-:-:S03]  /*1a50*/  UMOV UR7, 0x40000040 ;  /* 0x4000004000077882 */ /* 0x000fc60000000000 */
[----:B------:R-:W-:-:S03]  /*1a60*/  ISETP.GE.AND P1, PT, R0, 0x1, PT ;  /* 0x000000010000780c */ /* 0x000fc60003f26270 */
[----:B------:R-:W-:Y:S01]  /*1a70*/  HGMMA.64x64x16.F32 R24, gdesc[UR4].tnspA.tnspB, RZ, !UPT, gsb0 ;  /* 0x60e00000041879f0 */ /* 0x000fe2000c0008ff */
[----:B------:R-:W-:Y:S02]  /*1a80*/  UIADD3 UR4, UR4, 0x80, URZ ;  /* 0x0000008004047890 */ /* 0x000fe4000fffe03f */
[----:B------:R-:W-:Y:S01]  /*1a90*/  UIADD3 UR6, UR6, 0x80, URZ ;  /* 0x0000008006067890 */ /* 0x000fe2000fffe03f */
[----:B------:R-:W-:Y:S01]  /*1aa0*/  UMOV UR5, 0x40000040 ;  /* 0x4000004000057882 */ /* 0x000fe20000000000 */
[----:B------:R-:W-:Y:S01]  /*1ab0*/  UMOV UR7, 0x40000040 ;  /* 0x4000004000077882 */ /* 0x000fe20000000000 */
[----:B------:R-:W-:Y:S02]  /*1ac0*/  WARPGROUP.DEPBAR.LE gsb0, 0x0 ;  /* 0x00008000000079c5 */ /* 0x000fe40000010000 */
[----:B------:R-:W-:-:S06]  /*1ad0*/  WARPGROUP.ARRIVE ;  /* 0x00000000000079c5 */ /* 0x000fcc0000000000 */
[----:B------:R-:W-:Y:S03]  /*1ae0*/  HGMMA.64x64x16.F32 R24, gdesc[UR4].tnspA.tnspB, R24, gsb0 ;  /* 0x60e00000041879f0 */ /* 0x000fe60008000818 */
[----:B------:R-:W-:Y:S02]  /*1af0*/  WARPGROUP.DEPBAR.LE gsb0, 0x0 ;  /* 0x00008000000079c5 */ /* 0x000fe40000010000 */
[----:B------:R-:W-:Y:S05]  /*1b00*/  @!P1 BRA `(.L_x_22) ;  /* 0x0000000000d09947 */ /* 0x000fea0003800000 */
[----:B------:R-:W-:Y:S01]  /*1b10*/  UIADD3 UR4, UR39, 0x1, URZ ;  /* 0x0000000127047890 */ /* 0x000fe2000fffe03f */
[----:B------:R-:W-:Y:S01]  /*1b20*/  IMAD.U32 R0, RZ, RZ, UR43 ;  /* 0x0000002bff007e24 */ /* 0x000fe2000f8e00ff */
[----:B------:R-:W-:Y:S02]  /*1b30*/  UMOV UR9, UR39 ;  /* 0x0000002700097c82 */ /* 0x000fe40008000000 */
[----:B------:R-:W-:-:S04]  /*1b40*/  UISETP.NE.AND UP0, UPT, UR4, 0x1c, UPT ;  /* 0x0000001c0400788c */ /* 0x000fc8000bf05270 */
[----:B------:R-:W-:Y:S02]  /*1b50*/  USEL UR5, URZ, 0x1, UP0 ;  /* 0x000000013f057887 */ /* 0x000fe40008000000 */
[----:B------:R-:W-:Y:S02]  /*1b60*/  USEL UR8, UR4, URZ, UP0 ;  /* 0x0000003f04087287 */ /* 0x000fe40008000000 */
[----:B------:R-:W-:-:S06]  /*1b70*/  ULOP3.LUT UR5, UR38, UR5, URZ, 0x3c, !UPT ;  /* 0x0000000526057292 */ /* 0x000fcc000f8e3c3f */
[----:B------:R-:W-:-:S07]  /*1b80*/  IMAD.U32 R5, RZ, RZ, UR5 ;  /* 0x00000005ff057e24 */ /* 0x000fce000f8e00ff */
.L_x_29:
[----:B-12---:R-:W-:Y:S05]  /*1b90*/  @!P0 BRA `(.L_x_23) ;  /* 0x0000000000048947 */ /* 0x006fea0003800000 */
[----:B------:R-:W-:Y:S01]  /*1ba0*/  BPT.TRAP 0x1 ;  /* 0x000000040000795c */ /* 0x000fe20000300000 */
.L_x_23:
[----:B------:R-:W-:Y:S01]  /*1bb0*/  ULEA UR4, UR8, UR41, 0x3 ;  /* 0x0000002908047291 */ /* 0x000fe2000f8e183f */
[----:B------:R-:W-:-:S08]  /*1bc0*/  SHF.L.U32 R3, R5, 0x1f, RZ ;  /* 0x0000001f05037819 */ /* 0x000fd000000006ff */
[----:B------:R1:W2:Y:S01]  /*1bd0*/  SYNCS.PHASECHK.TRANS64.TRYWAIT P1, [UR4], R3 ;  /* 0x00000003ff0075a7 */ /* 0x0002a20008020144 */
[----:B------:R-:W-:Y:S05]  /*1be0*/  @!P0 BRA `(.L_x_24) ;  /* 0x0000000000048947 */ /* 0x000fea0003800000 */
[----:B------:R-:W-:Y:S01]  /*1bf0*/  BPT.TRAP 0x1 ;  /* 0x000000040000795c */ /* 0x000fe20000300000 */
.L_x_24:
[----:B--2---:R-:W-:Y:S05]  /*1c00*/  @P1 BRA `(.L_x_25) ;  /* 0x0000000000081947 */ /* 0x004fea0003800000 */
[----:B------:R-:W2:Y:S02]  /*1c10*/  SYNCS.PHASECHK.TRANS64.TRYWAIT P1, [UR4], R3 ;  /* 0x00000003ff0075a7 */ /* 0x000ea40008020144 */
[----:B--2---:R-:W-:Y:S05]  /*1c20*/  @!P1 BRA `(.L_x_26) ;  /* 0x0000004c001c9947 */ /* 0x004fea0003800000 */
.L_x_25:
[----:B------:R-:W-:Y:S01]  /*1c30*/  ULEA UR4, UR8, UR45, 0x8 ;  /* 0x0000002d08047291 */ /* 0x000fe2000f8e403f */
[----:B------:R-:W-:Y:S01]  /*1c40*/  WARPGROUP.ARRIVE ;  /* 0x00000000000079c5 */ /* 0x000fe20000000000 */
[----:B------:R-:W-:Y:S01]  /*1c50*/  ULEA UR6, UR8, UR44, 0x8 ;  /* 0x0000002c08067291 */ /* 0x000fe2000f8e403f */
[----:B------:R-:W-:Y:S01]  /*1c60*/  UMOV UR5, 0x40000040 ;  /* 0x4000004000057882 */ /* 0x000fe20000000000 */
[----:B------:R-:W-:-:S07]  /*1c70*/  UMOV UR7, 0x40000040 ;  /* 0x4000004000077882 */ /* 0x000fce0000000000 */
[----:B------:R-:W-:Y:S01]  /*1c80*/  HGMMA.64x64x16.F32 R24, gdesc[UR4].tnspA.tnspB, R24, gsb0 ;  /* 0x60e00000041879f0 */ /* 0x000fe20008000818 */
        /* <DEDUP_REMOVED lines=9> */
[----:B------:R-:W-:Y:S01]  /*1d20*/  BPT.TRAP 0x1 ;  /* 0x000000040000795c */ /* 0x000fe20000300000 */
.L_x_27:
[----:B------:R-:W-:Y:S01]  /*1d30*/  ULEA UR4, UR9, UR41, 0x3 ;  /* 0x0000002909047291 */ /* 0x000fe2000f8e183f */
[----:B------:R-:W-:-:S03]  /*1d40*/  ISETP.GT.U32.AND P1, PT, R16, 0x1, PT ;  /* 0x000000011000780c */ /* 0x000fc60003f24070 */
[----:B------:R-:W-:-:S04]  /*1d50*/  UIADD3 UR4, UR4, 0xe0, URZ ;  /* 0x000000e004047890 */ /* 0x000fc8000fffe03f */
[----:B------:R-:W-:-:S09]  /*1d60*/  UPRMT UR4, URZ, 0x654, UR4 ;  /* 0x000006543f047896 */ /* 0x000fd20008000004 */
[----:B------:R-:W-:Y:S01]  /*1d70*/  SYNCS.ARRIVE.TRANS64.RED.A1T0 RZ, [UR4], RZ ;  /* 0x000000ffffff79a7 */ /* 0x000fe20008100404 */
[----:B------:R-:W-:Y:S05]  /*1d80*/  @P1 BRA `(.L_x_28) ;  /* 0x0000000000041947 */ /* 0x000fea0003800000 */
[----:B------:R-:W-:Y:S01]  /*1d90*/  BPT.TRAP 0x1 ;  /* 0x000000040000795c */ /* 0x000fe20000300000 */
.L_x_28:
[----:B------:R-:W-:Y:S01]  /*1da0*/  UIADD3 UR8, UR8, 0x1, URZ ;  /* 0x0000000108087890 */ /* 0x000fe2000fffe03f */
[C---:B------:R-:W-:Y:S01]  /*1db0*/  ISETP.GT.AND P1, PT, R0.reuse, 0x1, PT ;  /* 0x000000010000780c */ /* 0x040fe20003f24270 */
[----:B------:R-:W-:Y:S01]  /*1dc0*/  UIADD3 UR9, UR9, 0x1, URZ ;  /* 0x0000000109097890 */ /* 0x000fe2000fffe03f */
[----:B------:R-:W-:Y:S01]  /*1dd0*/  VIADD R0, R0, 0xffffffff ;  /* 0xffffffff00007836 */ /* 0x000fe20000000000 */
[----:B------:R-:W-:Y:S02]  /*1de0*/  UISETP.NE.AND UP0, UPT, UR8, 0x1c, UPT ;  /* 0x0000001c0800788c */ /* 0x000fe4000bf05270 */
[----:B------:R-:W-:Y:S02]  /*1df0*/  UISETP.NE.AND UP1, UPT, UR9, 0x1c, UPT ;  /* 0x0000001c0900788c */ /* 0x000fe4000bf25270 */
[----:B------:R-:W-:Y:S02]  /*1e00*/  USEL UR4, URZ, 0x1, UP0 ;  /* 0x000000013f047887 */ /* 0x000fe40008000000 */
[----:B------:R-:W-:-:S02]  /*1e10*/  USEL UR8, UR8, URZ, UP0 ;  /* 0x0000003f08087287 */ /* 0x000fc40008000000 */
[----:B------:R-:W-:Y:S02]  /*1e20*/  USEL UR9, UR9, URZ, UP1 ;  /* 0x0000003f09097287 */ /* 0x000fe40008800000 */
[----:B------:R-:W-:Y:S01]  /*1e30*/  LOP3.LUT R5, R5, UR4, RZ, 0x3c, !PT ;  /* 0x0000000405057c12 */ /* 0x000fe2000f8e3cff */
[----:B------:R-:W-:Y:S09]  /*1e40*/  @P1 BRA `(.L_x_29) ;  /* 0xfffffffc00501947 */ /* 0x000ff2000383ffff */
.L_x_22:
[----:B------:R-:W3:Y:S01]  /*1e50*/  LDC R0, c[0x0][0x28c] ;  /* 0x0000a300ff007b82 */ /* 0x000ee20000000800 */
[----:B------:R4:W-:Y:S01]  /*1e60*/  SYNCS.ARRIVE.TRANS64.A1T0 RZ, [R62+UR47], RZ ;  /* 0x000000ff3eff79a7 */ /* 0x0009e2000810002f */
[----:B---3--:R-:W-:-:S13]  /*1e70*/  ISETP.GE.AND P1, PT, R0, 0x1, PT ;  /* 0x000000010000780c */ /* 0x008fda0003f26270 */
[----:B----4-:R-:W-:Y:S05]  /*1e80*/  @!P1 BRA `(.L_x_30) ;  /* 0x0000000000349947 */ /* 0x010fea0003800000 */
[----:B------:R-:W-:Y:S05]  /*1e90*/  @!P0 BRA `(.L_x_31) ;  /* 0x0000000000048947 */ /* 0x000fea0003800000 */
[----:B------:R-:W-:Y:S01]  /*1ea0*/  BPT.TRAP 0x1 ;  /* 0x000000040000795c */ /* 0x000fe20000300000 */
.L_x_31:
[----:B------:R-:W-:Y:S01]  /*1eb0*/  UIADD3 UR6, UR43, UR39, URZ ;  /* 0x000000272b067290 */ /* 0x000fe2000fffe03f */
[----:B------:R-:W-:-:S03]  /*1ec0*/  ISETP.GT.U32.AND P0, PT, R16, 0x1, PT ;  /* 0x000000011000780c */ /* 0x000fc60003f04070 */
[----:B------:R-:W-:-:S04]  /*1ed0*/  USHF.R.U32.HI UR4, URZ, 0x2, UR6 ;  /* 0x000000023f047899 */ /* 0x000fc80008011606 */
[----:B------:R-:W-:-:S04]  /*1ee0*/  UIMAD.WIDE.U32 UR4, UR4, 0x24924925, URZ ;  /* 0x24924925040478a5 */ /* 0x000fc8000f8e003f */
[----:B------:R-:W-:-:S04]  /*1ef0*/  UIMAD UR4, UR5, -0x1c, UR6 ;  /* 0xffffffe4050478a4 */ /* 0x000fc8000f8e0206 */
[----:B------:R-:W-:-:S04]  /*1f00*/  ULEA UR4, UR4, UR41, 0x3 ;  /* 0x0000002904047291 */ /* 0x000fc8000f8e183f */
[----:B------:R-:W-:-:S04]  /*1f10*/  UIADD3 UR4, UR4, 0xe0, URZ ;  /* 0x000000e004047890 */ /* 0x000fc8000fffe03f */
[----:B------:R-:W-:-:S09]  /*1f20*/  UPRMT UR4, URZ, 0x654, UR4 ;  /* 0x000006543f047896 */ /* 0x000fd20008000004 */
[----:B------:R-:W-:Y:S01]  /*1f30*/  SYNCS.ARRIVE.TRANS64.RED.A1T0 RZ, [UR4], RZ ;  /* 0x000000ffffff79a7 */ /* 0x000fe20008100404 */
[----:B------:R-:W-:Y:S05]  /*1f40*/  @P0 BRA `(.L_x_30) ;  /* 0x0000000000040947 */ /* 0x000fea0003800000 */
[----:B------:R-:W-:Y:S01]  /*1f50*/  BPT.TRAP 0x1 ;  /* 0x000000040000795c */ /* 0x000fe20000300000 */
.L_x_30:
[----:B------:R-:W-:Y:S01]  /*1f60*/  SHF.L.U32 R0, R71, 0x1f, RZ ;  /* 0x0000001f47007819 */ /* 0x000fe200000006ff */
[----:B------:R-:W-:Y:S01]  /*1f70*/  UIADD3 UR39, UR46, UR39, URZ ;  /* 0x000000272e277290 */ /* 0x000fe2000fffe03f */
[----:B------:R-:W3:Y:S01]  /*1f80*/  LDC R7, c[0x0][0x288] ;  /* 0x0000a200ff077b82 */ /* 0x000ee20000000800 */
[----:B------:R-:W-:Y:S01]  /*1f90*/  UISETP.GE.U32.AND UP1, UPT, UR46, 0x1c, UPT ;  /* 0x0000001c2e00788c */ /* 0x000fe2000bf26070 */
[----:B------:R-:W-:Y:S01]  /*1fa0*/  IMAD.SHL.U32 R8, R60, 0x2, RZ ;  /* 0x000000023c087824 */ /* 0x000fe200078e00ff */
[----:B------:R-:W-:Y:S02]  /*1fb0*/  UISETP.GT.U32.AND UP0, UPT, UR39, 0x1b, UPT ;  /* 0x0000001b2700788c */ /* 0x000fe4000bf04070 */
[----:B------:R-:W-:Y:S02]  /*1fc0*/  USHF.R.U32.HI UR4, URZ, 0x2, UR39 ;  /* 0x000000023f047899 */ /* 0x000fe40008011627 */
[----:B------:R-:W-:Y:S01]  /*1fd0*/  UISETP.LT.U32.AND UP0, UPT, UR46, 0x1c, UP0 ;  /* 0x0000001c2e00788c */ /* 0x000fe20008701070 */
[----:B------:R-:W4:Y:S01]  /*1fe0*/  SYNCS.PHASECHK.TRANS64.TRYWAIT P0, [R61+UR42+0x10], R0 ;  /* 0x000010003d0075a7 */ /* 0x000f22000800016a */
[----:B------:R-:W-:Y:S01]  /*1ff0*/  UIMAD.WIDE.U32 UR4, UR4, 0x24924925, URZ ;  /* 0x24924925040478a5 */ /* 0x000fe2000f8e003f */
[----:B------:R-:W-:Y:S01]  /*2000*/  SHF.R.S32.HI R9, RZ, 0x1f, R8 ;  /* 0x0000001fff097819 */ /* 0x000fe20000011408 */
[----:B------:R-:W-:-:S02]  /*2010*/  USEL UR6, URZ, 0x1, !UP0 ;  /* 0x000000013f067887 */ /* 0x000fc4000c000000 */
[----:B------:R-:W-:Y:S02]  /*2020*/  UIMAD UR39, UR5, -0x1c, UR39 ;  /* 0xffffffe4052778a4 */ /* 0x000fe4000f8e0227 */
[----:B------:R-:W-:-:S04]  /*2030*/  ULOP3.LUT UR38, UR38, UR6, URZ, 0x3c, !UPT ;  /* 0x0000000626267292 */ /* 0x000fc8000f8e3c3f */
[----:B------:R-:W-:Y:S01]  /*2040*/  @UP1 ULOP3.LUT UR38, UR38, 0x1, UR5, 0x78, !UPT ;  /* 0x0000000126261892 */ /* 0x000fe2000f8e7805 */
[----:B---34-:R-:W-:Y:S11]  /*2050*/  @!P0 BRA `(.L_x_32) ;  /* 0x0000004800288947 */ /* 0x018ff60003800000 */
.L_x_146:
[----:B---3--:R-:W-:Y:S01]  /*2060*/  IMAD.SHL.U32 R0, R19, 0x40, RZ ;  /* 0x0000004013007824 */ /* 0x008fe200078e00ff */
[----:B------:R-:W-:Y:S01]  /*2070*/  ULDC UR6, c[0x0][0x284] ;  /* 0x0000a10000067ab9 */ /* 0x000fe20000000800 */
[----:B------:R-:W-:Y:S01]  /*2080*/  IMAD.SHL.U32 R14, R22, 0x40, RZ ;  /* 0x00000040160e7824 */ /* 0x000fe200078e00ff */
[----:B------:R-:W-:Y:S01]  /*2090*/  SHF.R.S32.HI R11, RZ, 0x1f, R2 ;  /* 0x0000001fff0b7819 */ /* 0x000fe20000011402 */
[----:B------:R-:W-:Y:S01]  /*20a0*/  ULDC.64 UR4, c[0x0][0x5d0] ;  /* 0x0001740000047ab9 */ /* 0x000fe20000000a00 */
[----:B------:R-:W-:Y:S01]  /*20b0*/  ISETP.GE.AND P0, PT, R0, UR6, PT ;  /* 0x0000000600007c0c */ /* 0x000fe2000bf06270 */
[----:B--2---:R-:W-:Y:S01]  /*20c0*/  IMAD.WIDE.U32 R4, R2, UR4, R8 ;  /* 0x0000000402047c25 */ /* 0x004fe2000f8e0008 */
[----:B------:R-:W-:Y:S02]  /*20d0*/  SHF.R.S32.HI R15, RZ, 0x1f, R14 ;  /* 0x0000001fff0f7819 */ /* 0x000fe4000001140e */
[C---:B------:R-:W-:Y:S01]  /*20e0*/  ISETP.GE.OR P0, PT, R14.reuse, R7, P0 ;  /* 0x000000070e00720c */ /* 0x040fe20000706670 */
[----:B-1----:R-:W-:Y:S01]  /*20f0*/  IMAD R3, R11, UR4, RZ ;  /* 0x000000040b037c24 */ /* 0x002fe2000f8e02ff */
[----:B------:R-:W-:-:S03]  /*2100*/  IADD3 R4, P1, R14, R4, RZ ;  /* 0x000000040e047210 */ /* 0x000fc60007f3e0ff */
[----:B------:R-:W-:-:S05]  /*2110*/  IMAD R3, R2, UR5, R3 ;  /* 0x0000000502037c24 */ /* 0x000fca000f8e0203 */
[----:B------:R-:W-:-:S03]  /*2120*/  IADD3.X R5, R15, R5, R3, P1, !PT ;  /* 0x000000050f057210 */ /* 0x000fc60000ffe403 */
[----:B------:R-:W-:Y:S05]  /*2130*/  @P0 BRA `(.L_x_33) ;  /* 0x0000002000b00947 */ /* 0x000fea0003800000 */
[----:B------:R-:W1:Y:S01]  /*2140*/  LDC.64 R74, c[0x0][0x5c8] ;  /* 0x00017200ff4a7b82 */ /* 0x000e620000000a00 */
[----:B-----5:R-:W-:Y:S01]  /*2150*/  FSETP.NEU.AND P0, PT, R57, RZ, PT ;  /* 0x000000ff3900720b */ /* 0x020fe20003f0d000 */
[----:B------:R-:W-:Y:S01]  /*2160*/  IMAD R3, R60, -0x2, R7 ;  /* 0xfffffffe3c037824 */ /* 0x000fe200078e0207 */
[----:B------:R-:W-:Y:S01]  /*2170*/  BSSY B0, `(.L_x_33) ;  /* 0x0000228000007945 */ /* 0x000fe20003800000 */
[----:B------:R-:W-:-:S04]  /*2180*/  IMAD.WIDE R66, R19, 0x40, R58 ;  /* 0x0000004013427825 */ /* 0x000fc800078e023a */
[----:B------:R-:W-:Y:S02]  /*2190*/  IMAD.IADD R3, R3, 0x1, -R14 ;  /* 0x0000000103037824 */ /* 0x000fe400078e0a0e */
[----:B------:R-:W-:-:S03]  /*21a0*/  IMAD.IADD R0, R65, 0x1, -R0 ;  /* 0x0000000141007824 */ /* 0x000fc600078e0a00 */
[----:B------:R-:W-:-:S04]  /*21b0*/  ISETP.GT.AND P2, PT, R3, RZ, PT ;  /* 0x000000ff0300720c */ /* 0x000fc80003f44270 */
[----:B------:R-:W-:Y:S01]  /*21c0*/  ISETP.GT.AND P1, PT, R0, RZ, P2 ;  /* 0x000000ff0000720c */ /* 0x000fe20001724270 */
[-C--:B-1----:R-:W-:Y:S02]  /*21d0*/  IMAD R6, R67, R74.reuse, RZ ;  /* 0x0000004a43067224 */ /* 0x082fe400078e02ff */
[----:B------:R-:W-:-:S04]  /*21e0*/  IMAD.WIDE.U32 R68, R66, R74, R4 ;  /* 0x0000004a42447225 */ /* 0x000fc800078e0004 */
[----:B------:R-:W-:-:S04]  /*21f0*/  IMAD R5, R66, R75, R6 ;  /* 0x0000004b42057224 */ /* 0x000fc800078e0206 */
[----:B------:R-:W-:Y:S01]  /*2200*/  IMAD.IADD R7, R69, 0x1, R5 ;  /* 0x0000000145077824 */ /* 0x000fe200078e0205 */
[----:B------:R-:W-:Y:S06]  /*2210*/  @!P0 BRA `(.L_x_34) ;  /* 0x0000001400e48947 */ /* 0x000fec0003800000 */
[----:B------:R-:W1:Y:S01]  /*2220*/  LDC.64 R72, c[0x0][0x5b8] ;  /* 0x00016e00ff487b82 */ /* 0x000e620000000a00 */
[----:B------:R-:W-:-:S07]  /*2230*/  ULDC.64 UR4, c[0x0][0x5c0] ;  /* 0x0001700000047ab9 */ /* 0x000fce0000000a00 */
[----:B------:R-:W2:Y:S08]  /*2240*/  LDC.64 R76, c[0x0][0x5b0] ;  /* 0x00016c00ff4c7b82 */ /* 0x000eb00000000a00 */
[----:B------:R-:W0:Y:S01]  /*2250*/  LDC.64 R78, c[0x0][0x5a8] ;  /* 0x00016a00ff4e7b82 */ /* 0x000e220000000a00 */
[-C--:B-1----:R-:W-:Y:S02]  /*2260*/  IMAD R6, R11, R72.reuse, RZ ;  /* 0x000000480b067224 */ /* 0x082fe400078e02ff */
[----:B------:R-:W-:-:S04]  /*2270*/  IMAD.WIDE.U32 R4, R2, R72, R8 ;  /* 0x0000004802047225 */ /* 0x000fc800078e0008 */
[----:B------:R-:W-:Y:S01]  /*2280*/  IMAD R69, R2, R73, R6 ;  /* 0x0000004902457224 */ /* 0x000fe200078e0206 */
[----:B------:R-:W-:Y:S01]  /*2290*/  IADD3 R10, P0, R14, R4, RZ ;  /* 0x000000040e0a7210 */ /* 0x000fe20007f1e0ff */
[----:B--2---:R-:W-:-:S03]  /*22a0*/  IMAD R4, R67, R76, RZ ;  /* 0x0000004c43047224 */ /* 0x004fc600078e02ff */
[----:B------:R-:W-:Y:S01]  /*22b0*/  IADD3.X R11, R15, R5, R69, P0, !PT ;  /* 0x000000050f0b7210 */ /* 0x000fe200007fe445 */
[C---:B------:R-:W-:Y:S02]  /*22c0*/  IMAD R73, R66.reuse, R77, R4 ;  /* 0x0000004d42497224 */ /* 0x040fe400078e0204 */
[----:B------:R-:W-:-:S04]  /*22d0*/  IMAD.WIDE.U32 R4, R66, R76, R10 ;  /* 0x0000004c42047225 */ /* 0x000fc800078e000a */
[----:B------:R-:W-:Y:S01]  /*22e0*/  IMAD.IADD R5, R5, 0x1, R73 ;  /* 0x0000000105057824 */ /* 0x000fe200078e0249 */
[----:B0-----:R-:W-:-:S04]  /*22f0*/  LEA R12, P0, R4, R78, 0x1 ;  /* 0x0000004e040c7211 */ /* 0x001fc800078008ff */
[----:B------:R-:W-:-:S05]  /*2300*/  LEA.HI.X R13, R4, R79, R5, 0x1, P0 ;  /* 0x0000004f040d7211 */ /* 0x000fca00000f0c05 */
[----:B------:R-:W2:Y:S01]  /*2310*/  @P1 LDG.E.LTC128B.U16 R19, desc[UR36][R12.64] ;  /* 0x000000240c131981 */ /* 0x000ea2000c1e1520 */
[----:B------:R-:W-:Y:S01]  /*2320*/  IMAD.WIDE.U32 R4, R66, R76, R14 ;  /* 0x0000004c42047225 */ /* 0x000fe200078e000e */
[----:B------:R-:W-:Y:S02]  /*2330*/  BSSY B1, `(.L_x_35) ;  /* 0x0000015000017945 */ /* 0x000fe40003800000 */
[----:B------:R-:W-:-:S04]  /*2340*/  IADD3 R20, P0, R8, R4, RZ ;  /* 0x0000000408147210 */ /* 0x000fc80007f1e0ff */
[----:B------:R-:W-:Y:S02]  /*2350*/  IADD3.X R21, R9, R73, R5, P0, !PT ;  /* 0x0000004909157210 */ /* 0x000fe400007fe405 */
[----:B------:R-:W-:Y:S01]  /*2360*/  LEA R6, P0, R68, UR4, 0x1 ;  /* 0x0000000444067c11 */ /* 0x000fe2000f8008ff */
[----:B------:R-:W-:-:S03]  /*2370*/  IMAD.WIDE.U32 R20, R2, R72, R20 ;  /* 0x0000004802147225 */ /* 0x000fc600078e0014 */
[----:B------:R-:W-:Y:S02]  /*2380*/  LEA.HI.X R7, R68, UR5, R7, 0x1, P0 ;  /* 0x0000000544077c11 */ /* 0x000fe400080f0c07 */
[----:B------:R-:W-:-:S04]  /*2390*/  ISETP.GT.AND P0, PT, R3, 0x1, PT ;  /* 0x000000010300780c */ /* 0x000fc80003f04270 */
[----:B------:R-:W-:Y:S01]  /*23a0*/  ISETP.GT.AND P3, PT, R0, RZ, P0 ;  /* 0x000000ff0000720c */ /* 0x000fe20000764270 */
[----:B--2---:R-:W-:-:S05]  /*23b0*/  HADD2.F32 R4, -RZ, R19.H0_H0 ;  /* 0x20000013ff047230 */ /* 0x004fca0000004100 */
[----:B------:R-:W-:Y:S01]  /*23c0*/  FMUL R5, R4, R57 ;  /* 0x0000003904057220 */ /* 0x000fe20000400000 */
[----:B------:R-:W-:-:S03]  /*23d0*/  LEA R4, P4, R20, R78, 0x1 ;  /* 0x0000004e14047211 */ /* 0x000fc600078808ff */
[----:B------:R-:W-:-:S05]  /*23e0*/  FFMA R5, R24, R56, R5 ;  /* 0x0000003818057223 */ /* 0x000fca0000000005 */
[----:B------:R-:W-:Y:S01]  /*23f0*/  F2FP.F16.F32.PACK_AB R12, RZ, R5 ;  /* 0x00000005ff0c723e */ /* 0x000fe200000000ff */
[----:B------:R-:W-:-:S03]  /*2400*/  IMAD.IADD R5, R69, 0x1, R21 ;  /* 0x0000000145057824 */ /* 0x000fc600078e0215 */
[----:B------:R-:W-:Y:S01]  /*2410*/  PRMT R13, R12, 0x7610, R13 ;  /* 0x000076100c0d7816 */ /* 0x000fe2000000000d */
[----:B------:R-:W-:Y:S01]  /*2420*/  IMAD.SHL.U32 R12, R76, 0x8, RZ ;  /* 0x000000084c0c7824 */ /* 0x000fe200078e00ff */
[----:B------:R-:W-:-:S03]  /*2430*/  LEA.HI.X R5, R20, R79, R5, 0x1, P4 ;  /* 0x0000004f14057211 */ /* 0x000fc600020f0c05 */
[----:B------:R0:W-:Y:S02]  /*2440*/  @P1 STG.E.U16 desc[UR36][R6.64], R13 ;  /* 0x0000000d06001986 */ /* 0x0001e4000c101524 */
[----:B0-----:R-:W-:Y:S01]  /*2450*/  SHF.L.U64.HI R13, R76, 0x3, R77 ;  /* 0x000000034c0d7819 */ /* 0x001fe2000001024d */
[----:B------:R-:W-:Y:S06]  /*2460*/  @!P3 BRA `(.L_x_36) ;  /* 0x000000000004b947 */ /* 0x000fec0003800000 */
[----:B------:R0:W5:Y:S02]  /*2470*/  LDG.E.LTC128B.U16 R19, desc[UR36][R4.64+0x2] ;  /* 0x0000022404137981 */ /* 0x000164000c1e1520 */
.L_x_36:
[----:B------:R-:W-:Y:S05]  /*2480*/  BSYNC B1 ;  /* 0x0000000000017941 */ /* 0x000fea0003800000 */
.L_x_35:
[----:B-----5:R-:W-:Y:S01]  /*2490*/  HADD2.F32 R20, -RZ, R19.H0_H0 ;  /* 0x20000013ff147230 */ /* 0x020fe20000004100 */
[----:B------:R-:W-:Y:S01]  /*24a0*/  ISETP.GT.AND P2, PT, R0, 0x8, P2 ;  /* 0x000000080000780c */ /* 0x000fe20001744270 */
[----:B------:R-:W-:-:S04]  /*24b0*/  IMAD.WIDE.U32 R66, R66, R76, R12 ;  /* 0x0000004c42427225 */ /* 0x000fc800078e000c */
[----:B------:R-:W-:Y:S01]  /*24c0*/  FMUL R20, R20, R57 ;  /* 0x0000003914147220 */ /* 0x000fe20000400000 */
[----:B------:R-:W-:Y:S01]  /*24d0*/  IMAD.IADD R73, R73, 0x1, R67 ;  /* 0x0000000149497824 */ /* 0x000fe200078e0243 */
[----:B------:R-:W-:Y:S02]  /*24e0*/  IADD3 R10, P1, R10, R66, RZ ;  /* 0x000000420a0a7210 */ /* 0x000fe40007f3e0ff */
[----:B------:R-:W-:-:S03]  /*24f0*/  FFMA R20, R25, R56, R20 ;  /* 0x0000003819147223 */ /* 0x000fc60000000014 */
[----:B------:R-:W-:Y:S01]  /*2500*/  IMAD.X R11, R73, 0x1, R11, P1 ;  /* 0x00000001490b7824 */ /* 0x000fe200008e060b */
[C---:B------:R-:W-:Y:S02]  /*2510*/  LEA R12, P1, R10.reuse, R78, 0x1 ;  /* 0x0000004e0a0c7211 */ /* 0x040fe400078208ff */
[----:B------:R-:W-:Y:S02]  /*2520*/  F2FP.F16.F32.PACK_AB R20, RZ, R20 ;  /* 0x00000014ff14723e */ /* 0x000fe400000000ff */
[----:B------:R-:W-:-:S03]  /*2530*/  LEA.HI.X R13, R10, R79, R11, 0x1, P1 ;  /* 0x0000004f0a0d7211 */ /* 0x000fc600008f0c0b */
[----:B------:R1:W-:Y:S04]  /*2540*/  @P3 STG.E.U16 desc[UR36][R6.64+0x2], R20 ;  /* 0x0000021406003986 */ /* 0x0003e8000c101524 */
[----:B------:R-:W2:Y:S01]  /*2550*/  @P2 LDG.E.LTC128B.U16 R19, desc[UR36][R12.64] ;  /* 0x000000240c132981 */ /* 0x000ea2000c1e1520 */
[----:B------:R-:W-:Y:S01]  /*2560*/  IADD3 R14, P1, P3, R8, R66, R14 ;  /* 0x00000042080e7210 */ /* 0x000fe20007b3e00e */
[----:B------:R-:W-:Y:S01]  /*2570*/  BSSY B1, `(.L_x_37) ;  /* 0x0000011000017945 */ /* 0x000fe20003800000 */
[C---:B------:R-:W-:Y:S02]  /*2580*/  SHF.L.U64.HI R11, R74.reuse, 0x4, R75 ;  /* 0x000000044a0b7819 */ /* 0x040fe4000001024b */
[----:B------:R-:W-:Y:S02]  /*2590*/  IADD3.X R15, R9, R73, R15, P1, P3 ;  /* 0x00000049090f7210 */ /* 0x000fe40000fe640f */
[----:B------:R-:W-:-:S02]  /*25a0*/  LEA R10, P1, R74, R6, 0x4 ;  /* 0x000000064a0a7211 */ /* 0x000fc400078220ff */
[----:B------:R-:W-:Y:S01]  /*25b0*/  ISETP.GT.AND P0, PT, R0, 0x8, P0 ;  /* 0x000000080000780c */ /* 0x000fe20000704270 */
[----:B------:R-:W-:-:S04]  /*25c0*/  IMAD.WIDE.U32 R14, R2, R72, R14 ;  /* 0x00000048020e7225 */ /* 0x000fc800078e000e */
[----:B------:R-:W-:Y:S02]  /*25d0*/  IMAD.X R11, R11, 0x1, R7, P1 ;  /* 0x000000010b0b7824 */ /* 0x000fe400008e0607 */
[----:B------:R-:W-:Y:S02]  /*25e0*/  IMAD.IADD R2, R69, 0x1, R15 ;  /* 0x0000000145027824 */ /* 0x000fe400078e020f */
[----:B--2---:R-:W-:-:S05]  /*25f0*/  HADD2.F32 R8, -RZ, R19.H0_H0 ;  /* 0x20000013ff087230 */ /* 0x004fca0000004100 */
[----:B------:R-:W-:Y:S01]  /*2600*/  FMUL R9, R8, R57 ;  /* 0x0000003908097220 */ /* 0x000fe20000400000 */
[----:B------:R-:W-:-:S03]  /*2610*/  LEA R8, P3, R14, R78, 0x1 ;  /* 0x0000004e0e087211 */ /* 0x000fc600078608ff */
[----:B------:R-:W-:-:S05]  /*2620*/  FFMA R9, R26, R56, R9 ;  /* 0x000000381a097223 */ /* 0x000fca0000000009 */
[----:B------:R-:W-:Y:S02]  /*2630*/  F2FP.F16.F32.PACK_AB R12, RZ, R9 ;  /* 0x00000009ff0c723e */ /* 0x000fe400000000ff */
[----:B------:R-:W-:-:S03]  /*2640*/  LEA.HI.X R9, R14, R79, R2, 0x1, P3 ;  /* 0x0000004f0e097211 */ /* 0x000fc600018f0c02 */
[----:B------:R1:W-:Y:S01]  /*2650*/  @P2 STG.E.U16 desc[UR36][R10.64], R12 ;  /* 0x0000000c0a002986 */ /* 0x0003e2000c101524 */
[----:B------:R-:W-:Y:S05]  /*2660*/  @!P0 BRA `(.L_x_38) ;  /* 0x0000000000048947 */ /* 0x000fea0003800000 */
[----:B------:R2:W5:Y:S02]  /*2670*/  LDG.E.LTC128B.U16 R19, desc[UR36][R8.64+0x2] ;  /* 0x0000022408137981 */ /* 0x000564000c1e1520 */
.L_x_38:
[----:B------:R-:W-:Y:S05]  /*2680*/  BSYNC B1 ;  /* 0x0000000000017941 */ /* 0x000fea0003800000 */
.L_x_37:
[----:B-----5:R-:W-:Y:S01]  /*2690*/  HADD2.F32 R2, -RZ, R19.H0_H0 ;  /* 0x20000013ff027230 */ /* 0x020fe20000004100 */
[----:B------:R-:W-:Y:S01]  /*26a0*/  ISETP.GT.AND P1, PT, R3, 0x8, PT ;  /* 0x000000080300780c */ /* 0x000fe20003f24270 */
[----:B------:R-:W-:Y:S03]  /*26b0*/  BSSY B1, `(.L_x_39) ;  /* 0x0000008000017945 */ /* 0x000fe60003800000 */
[----:B------:R-:W-:Y:S01]  /*26c0*/  FMUL R2, R2, R57 ;  /* 0x0000003902027220 */ /* 0x000fe20000400000 */
[----:B------:R-:W-:-:S03]  /*26d0*/  ISETP.GT.AND P2, PT, R0, RZ, P1 ;  /* 0x000000ff0000720c */ /* 0x000fc60000f44270 */
[----:B------:R-:W-:-:S05]  /*26e0*/  FFMA R2, R27, R56, R2 ;  /* 0x000000381b027223 */ /* 0x000fca0000000002 */
[----:B------:R-:W-:-:S05]  /*26f0*/  F2FP.F16.F32.PACK_AB R2, RZ, R2 ;  /* 0x00000002ff02723e */ /* 0x000fca00000000ff */
[----:B------:R3:W-:Y:S01]  /*2700*/  @P0 STG.E.U16 desc[UR36][R10.64+0x2], R2 ;  /* 0x000002020a000986 */ /* 0x0007e2000c101524 */
[----:B------:R-:W-:Y:S05]  /*2710*/  @!P2 BRA `(.L_x_40) ;  /* 0x000000000004a947 */ /* 0x000fea0003800000 */
[----:B------:R4:W5:Y:S02]  /*2720*/  LDG.E.LTC128B.U16 R19, desc[UR36][R4.64+0x10] ;  /* 0x0000102404137981 */ /* 0x000964000c1e1520 */
.L_x_40:
[----:B------:R-:W-:Y:S05]  /*2730*/  BSYNC B1 ;  /* 0x0000000000017941 */ /* 0x000fea0003800000 */
.L_x_39:
[----:B---3-5:R-:W-:Y:S01]  /*2740*/  HADD2.F32 R2, -RZ, R19.H0_H0 ;  /* 0x20000013ff027230 */ /* 0x028fe20000004100 */
        /* <DEDUP_REMOVED lines=9> */
.L_x_42:
[----:B------:R-:W-:Y:S05]  /*27e0*/  BSYNC B1 ;  /* 0x0000000000017941 */ /* 0x000fea0003800000 */
.L_x_41:
[----:B-----5:R-:W-:Y:S01]  /*27f0*/  HADD2.F32 R2, -RZ, R19.H0_H0 ;  /* 0x20000013ff027230 */ /* 0x020fe20000004100 */
[----:B------:R-:W-:Y:S01]  /*2800*/  ISETP.GT.AND P1, PT, R0, 0x8, P1 ;  /* 0x000000080000780c */ /* 0x000fe20000f24270 */
[----:B------:R-:W-:Y:S03]  /*2810*/  BSSY B1, `(.L_x_43) ;  /* 0x0000007000017945 */ /* 0x000fe60003800000 */
[----:B------:R-:W-:-:S04]  /*2820*/  FMUL R2, R2, R57 ;  /* 0x0000003902027220 */ /* 0x000fc80000400000 */
[----:B------:R-:W-:-:S05]  /*2830*/  FFMA R2, R29, R56, R2 ;  /* 0x000000381d027223 */ /* 0x000fca0000000002 */
[----:B------:R-:W-:-:S05]  /*2840*/  F2FP.F16.F32.PACK_AB R2, RZ, R2 ;  /* 0x00000002ff02723e */ /* 0x000fca00000000ff */
[----:B------:R0:W-:Y:S01]  /*2850*/  @P3 STG.E.U16 desc[UR36][R6.64+0x12], R2 ;  /* 0x0000120206003986 */ /* 0x0001e2000c101524 */
[----:B------:R-:W-:Y:S05]  /*2860*/  @!P1 BRA `(.L_x_44) ;  /* 0x0000000000049947 */ /* 0x000fea0003800000 */
[----:B------:R0:W5:Y:S02]  /*2870*/  LDG.E.LTC128B.U16 R19, desc[UR36][R8.64+0x10] ;  /* 0x0000102408137981 */ /* 0x000164000c1e1520 */
.L_x_44:
[----:B------:R-:W-:Y:S05]  /*2880*/  BSYNC B1 ;  /* 0x0000000000017941 */ /* 0x000fea0003800000 */
.L_x_43:
[----:B0----5:R-:W-:Y:S01]  /*2890*/  HADD2.F32 R2, -RZ, R19.H0_H0 ;  /* 0x20000013ff027230 */ /* 0x021fe20000004100 */
[----:B------:R-:W-:Y:S01]  /*28a0*/  ISETP.GT.AND P0, PT, R0, 0x8, P0 ;  /* 0x000000080000780c */ /* 0x000fe20000704270 */
[----:B------:R-:W-:Y:S03]  /*28b0*/  BSSY B1, `(.L_x_45) ;  /* 0x0000007000017945 */ /* 0x000fe60003800000 */
[----:B---3--:R-:W-:-:S04]  /*28c0*/  FMUL R13, R2, R57 ;  /* 0x00000039020d7220 */ /* 0x008fc80000400000 */
[----:B------:R-:W-:-:S05]  /*28d0*/  FFMA R13, R30, R56, R13 ;  /* 0x000000381e0d7223 */ /* 0x000fca000000000d */
[----:B------:R-:W-:-:S05]  /*28e0*/  F2FP.F16.F32.PACK_AB R13, RZ, R13 ;  /* 0x0000000dff0d723e */ /* 0x000fca00000000ff */
[----:B------:R0:W-:Y:S01]  /*28f0*/  @P1 STG.E.U16 desc[UR36][R10.64+0x10], R13 ;  /* 0x0000100d0a001986 */ /* 0x0001e2000c101524 */
[----:B------:R-:W-:Y:S05]  /*2900*/  @!P0 BRA `(.L_x_46) ;  /* 0x0000000000048947 */ /* 0x000fea0003800000 */
[----:B------:R3:W5:Y:S02]  /*2910*/  LDG.E.LTC128B.U16 R19, desc[UR36][R8.64+0x12] ;  /* 0x0000122408137981 */ /* 0x000764000c1e1520 */
.L_x_46:
[----:B------:R-:W-:Y:S05]  /*2920*/  BSYNC B1 ;  /* 0x0000000000017941 */ /* 0x000fea0003800000 */
.L_x_45:
        /* <DEDUP_REMOVED lines=10> */
.L_x_48:
[----:B------:R-:W-:Y:S05]  /*29d0*/  BSYNC B1 ;  /* 0x0000000000017941 */ /* 0x000fea0003800000 */
.L_x_47:
[----:B0----5:R-:W-:Y:S01]  /*29e0*/  HADD2.F32 R2, -RZ, R19.H0_H0 ;  /* 0x20000013ff027230 */ /* 0x021fe20000004100 */
        /* <DEDUP_REMOVED lines=9> */
.L_x_50:
[----:B------:R-:W-:Y:S05]  /*2a80*/  BSYNC B1 ;  /* 0x0000000000017941 */ /* 0x000fea0003800000 */
.L_x_49:
        /* <DEDUP_REMOVED lines=9> */
.L_x_52:
[----:B------:R-:W-:Y:S05]  /*2b20*/  BSYNC B1 ;  /* 0x0000000000017941 */ /* 0x000fea0003800000 */
.L_x_51:
[----:B0----5:R-:W-:Y:S01]  /*2b30*/  HADD2.F32 R2, -RZ, R19.H0_H0 ;  /* 0x20000013ff027230 */ /* 0x021fe20000004100 */
        /* <DEDUP_REMOVED lines=8> */
.L_x_54:
[----:B------:R-:W-:Y:S05]  /*2bc0*/  BSYNC B1 ;  /* 0x0000000000017941 */ /* 0x000fea0003800000 */
.L_x_53:
        /* <DEDUP_REMOVED lines=10> */
.L_x_56:
[----:B------:R-:W-:Y:S05]  /*2c70*/  BSYNC B1 ;  /* 0x0000000000017941 */ /* 0x000fea0003800000 */
.L_x_55:
        /* <DEDUP_REMOVED lines=10> */
.L_x_58:
[----:B------:R-:W-:Y:S05]  /*2d20*/  BSYNC B1 ;  /* 0x0000000000017941 */ /* 0x000fea0003800000 */
.L_x_57:
        /* <DEDUP_REMOVED lines=9> */
.L_x_60:
[----:B------:R-:W-:Y:S05]  /*2dc0*/  BSYNC B1 ;  /* 0x0000000000017941 */ /* 0x000fea0003800000 */
.L_x_59:
        /* <DEDUP_REMOVED lines=9> */
.L_x_62:
[----:B------:R-:W-:Y:S05]  /*2e60*/  BSYNC B1 ;  /* 0x0000000000017941 */ /* 0x000fea0003800000 */
.L_x_61:
        /* <DEDUP_REMOVED lines=10> */
.L_x_64:
[----:B------:R-:W-:Y:S05]  /*2f10*/  BSYNC B1 ;  /* 0x0000000000017941 */ /* 0x000fea0003800000 */
.L_x_63:
        /* <DEDUP_REMOVED lines=10> */
.L_x_66:
[----:B------:R-:W-:Y:S05]  /*2fc0*/  BSYNC B1 ;  /* 0x0000000000017941 */ /* 0x000fea0003800000 */
.L_x_65:
        /* <DEDUP_REMOVED lines=9> */
.L_x_68:
[----:B------:R-:W-:Y:S05]  /*3060*/  BSYNC B1 ;  /* 0x0000000000017941 */ /* 0x000fea0003800000 */
.L_x_67:
        /* <DEDUP_REMOVED lines=9> */
.L_x_70:
[----:B------:R-:W-:Y:S05]  /*3100*/  BSYNC B1 ;  /* 0x0000000000017941 */ /* 0x000fea0003800000 */
.L_x_69:
        /* <DEDUP_REMOVED lines=10> */
.L_x_72:
[----:B------:R-:W-:Y:S05]  /*31b0*/  BSYNC B1 ;  /* 0x0000000000017941 */ /* 0x000fea0003800000 */
.L_x_71:
        /* <DEDUP_REMOVED lines=10> */
.L_x_74:
[----:B------:R-:W-:Y:S05]  /*3260*/  BSYNC B1 ;  /* 0x0000000000017941 */ /* 0x000fea0003800000 */
.L_x_73:
        /* <DEDUP_REMOVED lines=9> */
.L_x_76:
[----:B------:R-:W-:Y:S05]  /*3300*/  BSYNC B1 ;  /* 0x0000000000017941 */ /* 0x000fea0003800000 */
.L_x_75:
        /* <DEDUP_REMOVED lines=9> */
.L_x_78:
[----:B------:R-:W-:Y:S05]  /*33a0*/  BSYNC B1 ;  /* 0x0000000000017941 */ /* 0x000fea0003800000 */
.L_x_77:
        /* <DEDUP_REMOVED lines=10> */
.L_x_80:
[----:B------:R-:W-:Y:S05]  /*3450*/  BSYNC B1 ;  /* 0x0000000000017941 */ /* 0x000fea0003800000 */
.L_x_79:
        /* <DEDUP_REMOVED lines=10> */
.L_x_82:
[----:B------:R-:W-:Y:S05]  /*3500*/  BSYNC B1 ;  /* 0x0000000000017941 */ /* 0x000fea0003800000 */
.L_x_81:
        /* <DEDUP_REMOVED lines=9> */
.L_x_84:
[----:B------:R-:W-:Y:S05]  /*35a0*/  BSYNC B1 ;  /* 0x0000000000017941 */ /* 0x000fea0003800000 */
.L_x_83:
        /* <DEDUP_REMOVED lines=9> */
.L_x_86:
[----:B------:R-:W-:Y:S05]  /*3640*/  BSYNC B1 ;  /* 0x0000000000017941 */ /* 0x000fea0003800000 */
.L_x_85:
        /* <DEDUP_REMOVED lines=10> */
.L_x_88:
[----:B------:R-:W-:Y:S05]  /*36f0*/  BSYNC B1 ;  /* 0x0000000000017941 */ /* 0x000fea0003800000 */
.L_x_87:
[----:B0----5:R-:W-:Y:S01]  /*3700*/  HADD2.F32 R2, -RZ, R19.H0_H0 ;  /* 0x20000013ff027230 */ /* 0x021fe20000004100 */
[----:B------:R-:W-:Y:S01]  /*3710*/  ISETP.GT.AND P0, PT, R3, 0x39, PT ;  /* 0x000000390300780c */ /* 0x000fe20003f04270 */
[----:B------:R-:W-:Y:S01]  /*3720*/  @P2 IMAD.MOV.U32 R3, RZ, RZ, R7 ;  /* 0x000000ffff032224 */ /* 0x000fe200078e0007 */
[----:B------:R-:W-:Y:S02]  /*3730*/  BSSY B1, `(.L_x_89) ;  /* 0x0000009000017945 */ /* 0x000fe40003800000 */
[----:B------:R-:W-:Y:S01]  /*3740*/  FMUL R13, R2, R57 ;  /* 0x00000039020d7220 */ /* 0x000fe20000400000 */
[----:B------:R-:W-:Y:S01]  /*3750*/  @P2 IMAD.MOV.U32 R2, RZ, RZ, R6 ;  /* 0x000000ffff022224 */ /* 0x000fe200078e0006 */
[----:B------:R-:W-:Y:S02]  /*3760*/  ISETP.GT.AND P3, PT, R0, RZ, P0 ;  /* 0x000000ff0000720c */ /* 0x000fe40000764270 */
[----:B------:R-:W-:-:S05]  /*3770*/  FFMA R13, R52, R56, R13 ;  /* 0x00000038340d7223 */ /* 0x000fca000000000d */
[----:B------:R-:W-:-:S05]  /*3780*/  F2FP.F16.F32.PACK_AB R13, RZ, R13 ;  /* 0x0000000dff0d723e */ /* 0x000fca00000000ff */
[----:B------:R0:W-:Y:S01]  /*3790*/  @P2 STG.E.U16 desc[UR36][R2.64+0x70], R13 ;  /* 0x0000700d02002986 */ /* 0x0001e2000c101524 */
[----:B------:R-:W-:Y:S05]  /*37a0*/  @!P3 BRA `(.L_x_90) ;  /* 0x000000000004b947 */ /* 0x000fea0003800000 */
[----:B------:R0:W5:Y:S02]  /*37b0*/  LDG.E.LTC128B.U16 R19, desc[UR36][R4.64+0x72] ;  /* 0x0000722404137981 */ /* 0x000164000c1e1520 */
.L_x_90:
[----:B------:R-:W-:Y:S05]  /*37c0*/  BSYNC B1 ;  /* 0x0000000000017941 */ /* 0x000fea0003800000 */
.L_x_89:
        /* <DEDUP_REMOVED lines=9> */
.L_x_92:
[----:B------:R-:W-:Y:S05]  /*3860*/  BSYNC B1 ;  /* 0x0000000000017941 */ /* 0x000fea0003800000 */
.L_x_91:
[----:B0----5:R-:W-:Y:S01]  /*3870*/  HADD2.F32 R2, -RZ, R19.H0_H0 ;  /* 0x20000013ff027230 */ /* 0x021fe20000004100 */
[----:B------:R-:W-:Y:S01]  /*3880*/  ISETP.GT.AND P0, PT, R0, 0x8, P0 ;  /* 0x000000080000780c */ /* 0x000fe20000704270 */
[----:B------:R-:W-:Y:S03]  /*3890*/  BSSY B1, `(.L_x_93) ;  /* 0x000000a000017945 */ /* 0x000fe60003800000 */
[----:B------:R-:W-:Y:S01]  /*38a0*/  FMUL R3, R2, R57 ;  /* 0x0000003902037220 */ /* 0x000fe20000400000 */
[----:B------:R-:W-:-:S03]  /*38b0*/  @P1 IMAD.MOV.U32 R2, RZ, RZ, R10 ;  /* 0x000000ffff021224 */ /* 0x000fc600078e000a */
[----:B------:R-:W-:-:S05]  /*38c0*/  FFMA R3, R54, R56, R3 ;  /* 0x0000003836037223 */ /* 0x000fca0000000003 */
[----:B------:R-:W-:-:S04]  /*38d0*/  F2FP.F16.F32.PACK_AB R3, RZ, R3 ;  /* 0x00000003ff03723e */ /* 0x000fc800000000ff */
[----:B----4-:R-:W-:Y:S01]  /*38e0*/  PRMT R4, R3, 0x7610, R4 ;  /* 0x0000761003047816 */ /* 0x010fe20000000004 */
[----:B------:R-:W-:-:S05]  /*38f0*/  @P1 IMAD.MOV.U32 R3, RZ, RZ, R11 ;  /* 0x000000ffff031224 */ /* 0x000fca00078e000b */
[----:B------:R0:W-:Y:S01]  /*3900*/  @P1 STG.E.U16 desc[UR36][R2.64+0x70], R4 ;  /* 0x0000700402001986 */ /* 0x0001e2000c101524 */
[----:B------:R-:W-:Y:S05]  /*3910*/  @!P0 BRA `(.L_x_94) ;  /* 0x0000000000048947 */ /* 0x000fea0003800000 */
[----:B------:R4:W5:Y:S02]  /*3920*/  LDG.E.LTC128B.U16 R19, desc[UR36][R8.64+0x72] ;  /* 0x0000722408137981 */ /* 0x000964000c1e1520 */
.L_x_94:
[----:B------:R-:W-:Y:S05]  /*3930*/  BSYNC B1 ;  /* 0x0000000000017941 */ /* 0x000fea0003800000 */
.L_x_93:
[----:B------:R-:W-:Y:S05]  /*3940*/  @!P0 BRA `(.L_x_95) ;  /* 0x0000000800a88947 */ /* 0x000fea0003800000 */
[----:B-----5:R-:W-:-:S05]  /*3950*/  HADD2.F32 R0, -RZ, R19.H0_H0 ;  /* 0x20000013ff007230 */ /* 0x020fca0000004100 */
[----:B------:R-:W-:-:S04]  /*3960*/  FMUL R0, R0, R57 ;  /* 0x0000003900007220 */ /* 0x000fc80000400000 */
[----:B------:R-:W-:-:S05]  /*3970*/  FFMA R0, R55, R56, R0 ;  /* 0x0000003837007223 */ /* 0x000fca0000000000 */
[----:B------:R-:W-:-:S05]  /*3980*/  F2FP.F16.F32.PACK_AB R0, RZ, R0 ;  /* 0x00000000ff00723e */ /* 0x000fca00000000ff */
[----:B------:R0:W-:Y:S01]  /*3990*/  STG.E.U16 desc[UR36][R10.64+0x72], R0 ;  /* 0x000072000a007986 */ /* 0x0001e2000c101524 */
[----:B------:R-:W-:Y:S05]  /*39a0*/  BRA `(.L_x_95) ;  /* 0x0000000800907947 */ /* 0x000fea0003800000 */
.L_x_34:
[----:B------:R-:W-:Y:S01]  /*39b0*/  ISETP.GT.AND P0, PT, R3, 0x1, PT ;  /* 0x000000010300780c */ /* 0x000fe20003f04270 */
[----:B------:R-:W-:Y:S01]  /*39c0*/  ULDC.64 UR4, c[0x0][0x5c0] ;  /* 0x0001700000047ab9 */ /* 0x000fe20000000a00 */
[-C--:B------:R-:W-:Y:S01]  /*39d0*/  FMUL R24, R24, R56.reuse ;  /* 0x0000003818187220 */ /* 0x080fe20000400000 */
[-C--:B------:R-:W-:Y:S01]  /*39e0*/  FMUL R25, R25, R56.reuse ;  /* 0x0000003819197220 */ /* 0x080fe20000400000 */
[----:B------:R-:W-:Y:S01]  /*39f0*/  ISETP.GT.AND P3, PT, R0, RZ, P0 ;  /* 0x000000ff0000720c */ /* 0x000fe20000764270 */
[-C--:B------:R-:W-:Y:S01]  /*3a00*/  FMUL R26, R26, R56.reuse ;  /* 0x000000381a1a7220 */ /* 0x080fe20000400000 */
[----:B------:R-:W-:Y:S01]  /*3a10*/  LEA R4, P4, R68, UR4, 0x1 ;  /* 0x0000000444047c11 */ /* 0x000fe2000f8808ff */
[----:B------:R-:W-:Y:S01]  /*3a20*/  FMUL R27, R27, R56 ;  /* 0x000000381b1b7220 */ /* 0x000fe20000400000 */
[----:B------:R-:W-:Y:S01]  /*3a30*/  F2FP.F16.F32.PACK_AB R24, RZ, R24 ;  /* 0x00000018ff18723e */ /* 0x000fe200000000ff */
[-C--:B------:R-:W-:Y:S01]  /*3a40*/  FMUL R28, R28, R56.reuse ;  /* 0x000000381c1c7220 */ /* 0x080fe20000400000 */
[----:B------:R-:W-:Y:S01]  /*3a50*/  LEA.HI.X R5, R68, UR5, R7, 0x1, P4 ;  /* 0x0000000544057c11 */ /* 0x000fe2000a0f0c07 */
[-C--:B------:R-:W-:Y:S01]  /*3a60*/  FMUL R29, R29, R56.reuse ;  /* 0x000000381d1d7220 */ /* 0x080fe20000400000 */
[----:B------:R-:W-:Y:S01]  /*3a70*/  F2FP.F16.F32.PACK_AB R25, RZ, R25 ;  /* 0x00000019ff19723e */ /* 0x000fe200000000ff */
[-C--:B------:R-:W-:Y:S01]  /*3a80*/  FMUL R30, R30, R56.reuse ;  /* 0x000000381e1e7220 */ /* 0x080fe20000400000 */
[----:B------:R-:W-:Y:S01]  /*3a90*/  SHF.L.U64.HI R75, R74, 0x4, R75 ;  /* 0x000000044a4b7819 */ /* 0x000fe2000001024b */
[----:B------:R-:W-:Y:S01]  /*3aa0*/  @P1 STG.E.U16 desc[UR36][R4.64], R24 ;  /* 0x0000001804001986 */ /* 0x000fe2000c101524 */
[----:B------:R-:W-:Y:S01]  /*3ab0*/  ISETP.GT.AND P1, PT, R3, 0x8, PT ;  /* 0x000000080300780c */ /* 0x000fe20003f24270 */
[----:B------:R-:W-:Y:S01]  /*3ac0*/  FMUL R31, R31, R56 ;  /* 0x000000381f1f7220 */ /* 0x000fe20000400000 */
[----:B------:R-:W-:Y:S01]  /*3ad0*/  ISETP.GT.AND P4, PT, R0, 0x8, P0 ;  /* 0x000000080000780c */ /* 0x000fe20000784270 */
[----:B------:R-:W-:Y:S01]  /*3ae0*/  @P3 STG.E.U16 desc[UR36][R4.64+0x2], R25 ;  /* 0x0000021904003986 */ /* 0x000fe2000c101524 */
[----:B------:R-:W-:Y:S01]  /*3af0*/  LEA R6, P3, R74, R4, 0x4 ;  /* 0x000000044a067211 */ /* 0x000fe200078620ff */
[-C--:B------:R-:W-:Y:S01]  /*3b00*/  FMUL R32, R32, R56.reuse ;  /* 0x0000003820207220 */ /* 0x080fe20000400000 */
[C---:B------:R-:W-:Y:S01]  /*3b10*/  ISETP.GT.AND P2, PT, R0.reuse, 0x8, P2 ;  /* 0x000000080000780c */ /* 0x040fe20001744270 */
[-C--:B------:R-:W-:Y:S01]  /*3b20*/  FMUL R33, R33, R56.reuse ;  /* 0x0000003821217220 */ /* 0x080fe20000400000 */
[----:B------:R-:W-:Y:S01]  /*3b30*/  ISETP.GT.AND P0, PT, R3, 0x9, PT ;  /* 0x000000090300780c */ /* 0x000fe20003f04270 */
[----:B------:R-:W-:Y:S01]  /*3b40*/  IMAD.X R7, R75, 0x1, R5, P3 ;  /* 0x000000014b077824 */ /* 0x000fe200018e0605 */
[----:B------:R-:W-:Y:S01]  /*3b50*/  ISETP.GT.AND P5, PT, R0, RZ, P1 ;  /* 0x000000ff0000720c */ /* 0x000fe20000fa4270 */
[-C--:B------:R-:W-:Y:S01]  /*3b60*/  FMUL R34, R34, R56.reuse ;  /* 0x0000003822227220 */ /* 0x080fe20000400000 */
[----:B------:R-:W-:Y:S01]  /*3b70*/  ISETP.GT.AND P3, PT, R0, RZ, P0 ;  /* 0x000000ff0000720c */ /* 0x000fe20000764270 */
[----:B------:R-:W-:Y:S01]  /*3b80*/  FMUL R35, R35, R56 ;  /* 0x0000003823237220 */ /* 0x000fe20000400000 */
[----:B------:R-:W-:Y:S01]  /*3b90*/  F2FP.F16.F32.PACK_AB R26, RZ, R26 ;  /* 0x0000001aff1a723e */ /* 0x000fe200000000ff */
[-C--:B------:R-:W-:Y:S01]  /*3ba0*/  FMUL R36, R36, R56.reuse ;  /* 0x0000003824247220 */ /* 0x080fe20000400000 */
[----:B------:R-:W-:Y:S01]  /*3bb0*/  F2FP.F16.F32.PACK_AB R27, RZ, R27 ;  /* 0x0000001bff1b723e */ /* 0x000fe200000000ff */
[----:B------:R-:W-:Y:S01]  /*3bc0*/  FMUL R37, R37, R56 ;  /* 0x0000003825257220 */ /* 0x000fe20000400000 */
[----:B------:R-:W-:Y:S01]  /*3bd0*/  F2FP.F16.F32.PACK_AB R28, RZ, R28 ;  /* 0x0000001cff1c723e */ /* 0x000fe200000000ff */
[----:B------:R-:W-:Y:S01]  /*3be0*/  @P2 STG.E.U16 desc[UR36][R6.64], R26 ;  /* 0x0000001a06002986 */ /* 0x000fe2000c101524 */
[----:B------:R-:W-:Y:S01]  /*3bf0*/  F2FP.F16.F32.PACK_AB R29, RZ, R29 ;  /* 0x0000001dff1d723e */ /* 0x000fe200000000ff */
[-C--:B------:R-:W-:Y:S01]  /*3c00*/  FMUL R38, R38, R56.reuse ;  /* 0x0000003826267220 */ /* 0x080fe20000400000 */
[C---:B------:R-:W-:Y:S01]  /*3c10*/  ISETP.GT.AND P2, PT, R0.reuse, 0x8, P1 ;  /* 0x000000080000780c */ /* 0x040fe20000f44270 */
[----:B------:R-:W-:Y:S01]  /*3c20*/  @P4 STG.E.U16 desc[UR36][R6.64+0x2], R27 ;  /* 0x0000021b06004986 */ /* 0x000fe2000c101524 */
[----:B------:R-:W-:Y:S01]  /*3c30*/  ISETP.GT.AND P1, PT, R3, 0x10, PT ;  /* 0x000000100300780c */ /* 0x000fe20003f24270 */
[----:B------:R-:W-:Y:S01]  /*3c40*/  FMUL R39, R39, R56 ;  /* 0x0000003827277220 */ /* 0x000fe20000400000 */
[----:B------:R-:W-:Y:S01]  /*3c50*/  F2FP.F16.F32.PACK_AB R30, RZ, R30 ;  /* 0x0000001eff1e723e */ /* 0x000fe200000000ff */
[----:B------:R-:W-:Y:S01]  /*3c60*/  @P5 STG.E.U16 desc[UR36][R4.64+0x10], R28 ;  /* 0x0000101c04005986 */ /* 0x000fe2000c101524 */
[----:B------:R-:W-:Y:S01]  /*3c70*/  ISETP.GT.AND P4, PT, R0, RZ, P1 ;  /* 0x000000ff0000720c */ /* 0x000fe20000f84270 */
[-C--:B------:R-:W-:Y:S01]  /*3c80*/  FMUL R40, R40, R56.reuse ;  /* 0x0000003828287220 */ /* 0x080fe20000400000 */
[----:B------:R-:W-:Y:S01]  /*3c90*/  F2FP.F16.F32.PACK_AB R31, RZ, R31 ;  /* 0x0000001fff1f723e */ /* 0x000fe200000000ff */
[----:B------:R-:W-:Y:S01]  /*3ca0*/  @P3 STG.E.U16 desc[UR36][R4.64+0x12], R29 ;  /* 0x0000121d04003986 */ /* 0x000fe2000c101524 */
[----:B------:R-:W-:Y:S01]  /*3cb0*/  ISETP.GT.AND P3, PT, R0, 0x8, P0 ;  /* 0x000000080000780c */ /* 0x000fe20000764270 */
[----:B------:R-:W-:Y:S01]  /*3cc0*/  FMUL R41, R41, R56 ;  /* 0x0000003829297220 */ /* 0x000fe20000400000 */
[----:B------:R-:W-:Y:S01]  /*3cd0*/  ISETP.GT.AND P0, PT, R3, 0x11, PT ;  /* 0x000000110300780c */ /* 0x000fe20003f04270 */
[----:B------:R-:W-:Y:S01]  /*3ce0*/  @P2 STG.E.U16 desc[UR36][R6.64+0x10], R30 ;  /* 0x0000101e06002986 */ /* 0x000fe2000c101524 */
[----:B------:R-:W-:Y:S01]  /*3cf0*/  F2FP.F16.F32.PACK_AB R32, RZ, R32 ;  /* 0x00000020ff20723e */ /* 0x000fe200000000ff */
[-C--:B------:R-:W-:Y:S01]  /*3d00*/  FMUL R42, R42, R56.reuse ;  /* 0x000000382a2a7220 */ /* 0x080fe20000400000 */
[C---:B------:R-:W-:Y:S01]  /*3d10*/  ISETP.GT.AND P5, PT, R0.reuse, RZ, P0 ;  /* 0x000000ff0000720c */ /* 0x040fe200007a4270 */
[-C--:B------:R-:W-:Y:S01]  /*3d20*/  FMUL R43, R43, R56.reuse ;  /* 0x000000382b2b7220 */ /* 0x080fe20000400000 */
[----:B------:R-:W-:Y:S01]  /*3d30*/  ISETP.GT.AND P2, PT, R0, 0x8, P1 ;  /* 0x000000080000780c */ /* 0x000fe20000f44270 */
[-C--:B------:R-:W-:Y:S01]  /*3d40*/  FMUL R44, R44, R56.reuse ;  /* 0x000000382c2c7220 */ /* 0x080fe20000400000 */
[----:B------:R-:W-:Y:S01]  /*3d50*/  ISETP.GT.AND P1, PT, R3, 0x18, PT ;  /* 0x000000180300780c */ /* 0x000fe20003f24270 */
[-C--:B------:R-:W-:Y:S01]  /*3d60*/  FMUL R45, R45, R56.reuse ;  /* 0x000000382d2d7220 */ /* 0x080fe20000400000 */
[----:B------:R-:W-:Y:S01]  /*3d70*/  F2FP.F16.F32.PACK_AB R33, RZ, R33 ;  /* 0x00000021ff21723e */ /* 0x000fe200000000ff */
[----:B------:R-:W-:Y:S01]  /*3d80*/  @P3 STG.E.U16 desc[UR36][R6.64+0x12], R31 ;  /* 0x0000121f06003986 */ /* 0x000fe2000c101524 */
[----:B------:R-:W-:Y:S01]  /*3d90*/  ISETP.GT.AND P3, PT, R0, 0x8, P0 ;  /* 0x000000080000780c */ /* 0x000fe20000764270 */
[-C--:B------:R-:W-:Y:S01]  /*3da0*/  FMUL R46, R46, R56.reuse ;  /* 0x000000382e2e7220 */ /* 0x080fe20000400000 */
[----:B------:R-:W-:Y:S01]  /*3db0*/  ISETP.GT.AND P0, PT, R3, 0x19, PT ;  /* 0x000000190300780c */ /* 0x000fe20003f04270 */
[----:B------:R-:W-:Y:S01]  /*3dc0*/  @P4 STG.E.U16 desc[UR36][R4.64+0x20], R32 ;  /* 0x0000202004004986 */ /* 0x000fe2000c101524 */
[C---:B------:R-:W-:Y:S01]  /*3dd0*/  ISETP.GT.AND P4, PT, R0.reuse, RZ, P1 ;  /* 0x000000ff0000720c */ /* 0x040fe20000f84270 */
[----:B------:R-:W-:Y:S01]  /*3de0*/  FMUL R47, R47, R56 ;  /* 0x000000382f2f7220 */ /* 0x000fe20000400000 */
[----:B------:R-:W-:Y:S01]  /*3df0*/  F2FP.F16.F32.PACK_AB R34, RZ, R34 ;  /* 0x00000022ff22723e */ /* 0x000fe200000000ff */
[----:B------:R-:W-:Y:S01]  /*3e00*/  @P5 STG.E.U16 desc[UR36][R4.64+0x22], R33 ;  /* 0x0000222104005986 */ /* 0x000fe2000c101524 */
[----:B------:R-:W-:Y:S01]  /*3e10*/  ISETP.GT.AND P5, PT, R0, RZ, P0 ;  /* 0x000000ff0000720c */ /* 0x000fe200007a4270 */
[----:B------:R-:W-:Y:S01]  /*3e20*/  FMUL R48, R48, R56 ;  /* 0x0000003830307220 */ /* 0x000fe20000400000 */
[----:B------:R-:W-:Y:S01]  /*3e30*/  F2FP.F16.F32.PACK_AB R35, RZ, R35 ;  /* 0x00000023ff23723e */ /* 0x000fe200000000ff */
[----:B------:R-:W-:Y:S01]  /*3e40*/  @P2 STG.E.U16 desc[UR36][R6.64+0x20], R34 ;  /* 0x0000202206002986 */ /* 0x000fe2000c101524 */
[----:B------:R-:W-:Y:S01]  /*3e50*/  F2FP.F16.F32.PACK_AB R36, RZ, R36 ;  /* 0x00000024ff24723e */ /* 0x000fe200000000ff */
[-C--:B------:R-:W-:Y:S01]  /*3e60*/  FMUL R49, R49, R56.reuse ;  /* 0x0000003831317220 */ /* 0x080fe20000400000 */
[----:B------:R-:W-:Y:S01]  /*3e70*/  ISETP.GT.AND P2, PT, R0, 0x8, P1 ;  /* 0x000000080000780c */ /* 0x000fe20000f44270 */
[----:B------:R-:W-:Y:S01]  /*3e80*/  @P3 STG.E.U16 desc[UR36][R6.64+0x22], R35 ;  /* 0x0000222306003986 */ /* 0x000fe2000c101524 */
[----:B------:R-:W-:Y:S01]  /*3e90*/  ISETP.GT.AND P1, PT, R3, 0x20, PT ;  /* 0x000000200300780c */ /* 0x000fe20003f24270 */
[-C--:B------:R-:W-:Y:S01]  /*3ea0*/  FMUL R50, R50, R56.reuse ;  /* 0x0000003832327220 */ /* 0x080fe20000400000 */
[----:B------:R-:W-:Y:S01]  /*3eb0*/  F2FP.F16.F32.PACK_AB R37, RZ, R37 ;  /* 0x00000025ff25723e */ /* 0x000fe200000000ff */
[----:B------:R-:W-:Y:S01]  /*3ec0*/  @P4 STG.E.U16 desc[UR36][R4.64+0x30], R36 ;  /* 0x0000302404004986 */ /* 0x000fe2000c101524 */
[C---:B------:R-:W-:Y:S01]  /*3ed0*/  ISETP.GT.AND P3, PT, R0.reuse, 0x8, P0 ;  /* 0x000000080000780c */ /* 0x040fe20000764270 */
[-C--:B------:R-:W-:Y:S01]  /*3ee0*/  FMUL R51, R51, R56.reuse ;  /* 0x0000003833337220 */ /* 0x080fe20000400000 */
[----:B------:R-:W-:Y:S01]  /*3ef0*/  ISETP.GT.AND P0, PT, R3, 0x21, PT ;  /* 0x000000210300780c */ /* 0x000fe20003f04270 */
[----:B------:R-:W-:Y:S01]  /*3f00*/  @P5 STG.E.U16 desc[UR36][R4.64+0x32], R37 ;  /* 0x0000322504005986 */ /* 0x000fe2000c101524 */
        /* <DEDUP_REMOVED lines=10> */
[----:B------:R-:W-:-:S02]  /*3fb0*/  F2FP.F16.F32.PACK_AB R41, RZ, R41 ;  /* 0x00000029ff29723e */ /* 0x000fc400000000ff */
[C---:B------:R-:W-:Y:S01]  /*3fc0*/  ISETP.GT.AND P1, PT, R0.reuse, 0x8, P1 ;  /* 0x000000080000780c */ /* 0x040fe20000f24270 */
[----:B------:R-:W-:Y:S01]  /*3fd0*/  @P3 STG.E.U16 desc[UR36][R6.64+0x32], R39 ;  /* 0x0000322706003986 */ /* 0x000fe2000c101524 */
[C---:B------:R-:W-:Y:S02]  /*3fe0*/  ISETP.GT.AND P2, PT, R0.reuse, 0x8, P0 ;  /* 0x000000080000780c */ /* 0x040fe40000744270 */
[C---:B------:R-:W-:Y:S01]  /*3ff0*/  ISETP.GT.AND P0, PT, R3.reuse, 0x29, PT ;  /* 0x000000290300780c */ /* 0x040fe20003f04270 */
[----:B------:R-:W-:Y:S01]  /*4000*/  @P4 STG.E.U16 desc[UR36][R4.64+0x40], R40 ;  /* 0x0000402804004986 */ /* 0x000fe2000c101524 */
[----:B------:R-:W-:Y:S02]  /*4010*/  ISETP.GT.AND P4, PT, R3, 0x28, PT ;  /* 0x000000280300780c */ /* 0x000fe40003f84270 */
[----:B------:R-:W-:Y:S01]  /*4020*/  F2FP.F16.F32.PACK_AB R42, RZ, R42 ;  /* 0x0000002aff2a723e */ /* 0x000fe200000000ff */
[----:B------:R-:W-:Y:S01]  /*4030*/  @P5 STG.E.U16 desc[UR36][R4.64+0x42], R41 ;  /* 0x0000422904005986 */ /* 0x000fe2000c101524 */
[----:B------:R-:W-:-:S02]  /*4040*/  ISETP.GT.AND P5, PT, R0, RZ, P4 ;  /* 0x000000ff0000720c */ /* 0x000fc400027a4270 */
[C---:B------:R-:W-:Y:S01]  /*4050*/  ISETP.GT.AND P3, PT, R0.reuse, RZ, P0 ;  /* 0x000000ff0000720c */ /* 0x040fe20000764270 */
[----:B------:R-:W-:Y:S01]  /*4060*/  @P1 STG.E.U16 desc[UR36][R6.64+0x40], R42 ;  /* 0x0000402a06001986 */ /* 0x000fe2000c101524 */
[----:B------:R-:W-:Y:S02]  /*4070*/  F2FP.F16.F32.PACK_AB R43, RZ, R43 ;  /* 0x0000002bff2b723e */ /* 0x000fe400000000ff */
[----:B------:R-:W-:Y:S02]  /*4080*/  F2FP.F16.F32.PACK_AB R44, RZ, R44 ;  /* 0x0000002cff2c723e */ /* 0x000fe400000000ff */
[C---:B------:R-:W-:Y:S01]  /*4090*/  ISETP.GT.AND P4, PT, R0.reuse, 0x8, P4 ;  /* 0x000000080000780c */ /* 0x040fe20002784270 */
[----:B------:R-:W-:Y:S01]  /*40a0*/  @P2 STG.E.U16 desc[UR36][R6.64+0x42], R43 ;  /* 0x0000422b06002986 */ /* 0x000fe2000c101524 */
[----:B------:R-:W-:Y:S02]  /*40b0*/  F2FP.F16.F32.PACK_AB R45, RZ, R45 ;  /* 0x0000002dff2d723e */ /* 0x000fe400000000ff */
[----:B------:R-:W-:Y:S01]  /*40c0*/  ISETP.GT.AND P2, PT, R3, 0x31, PT ;  /* 0x000000310300780c */ /* 0x000fe20003f44270 */
[----:B------:R-:W-:Y:S01]  /*40d0*/  @P5 STG.E.U16 desc[UR36][R4.64+0x50], R44 ;  /* 0x0000502c04005986 */ /* 0x000fe2000c101524 */
[----:B------:R-:W-:-:S02]  /*40e0*/  ISETP.GT.AND P5, PT, R0, 0x8, P0 ;  /* 0x000000080000780c */ /* 0x000fc400007a4270 */
[C---:B------:R-:W-:Y:S01]  /*40f0*/  ISETP.GT.AND P1, PT, R3.reuse, 0x38, PT ;  /* 0x000000380300780c */ /* 0x040fe20003f24270 */
[----:B------:R-:W-:Y:S01]  /*4100*/  @P3 STG.E.U16 desc[UR36][R4.64+0x52], R45 ;  /* 0x0000522d04003986 */ /* 0x000fe2000c101524 */
[C---:B------:R-:W-:Y:S02]  /*4110*/  ISETP.GT.AND P3, PT, R3.reuse, 0x30, PT ;  /* 0x000000300300780c */ /* 0x040fe40003f64270 */
[----:B------:R-:W-:Y:S01]  /*4120*/  ISETP.GT.AND P0, PT, R3, 0x39, PT ;  /* 0x000000390300780c */ /* 0x000fe20003f04270 */
[----:B------:R-:W-:Y:S01]  /*4130*/  @P4 IMAD.MOV.U32 R2, RZ, RZ, R6 ;  /* 0x000000ffff024224 */ /* 0x000fe200078e0006 */
[----:B------:R-:W-:Y:S01]  /*4140*/  F2FP.F16.F32.PACK_AB R46, RZ, R46 ;  /* 0x0000002eff2e723e */ /* 0x000fe200000000ff */
[----:B------:R-:W-:Y:S01]  /*4150*/  @P4 IMAD.MOV.U32 R3, RZ, RZ, R7 ;  /* 0x000000ffff034224 */ /* 0x000fe200078e0007 */
[----:B------:R-:W-:Y:S02]  /*4160*/  F2FP.F16.F32.PACK_AB R47, RZ, R47 ;  /* 0x0000002fff2f723e */ /* 0x000fe400000000ff */
[----:B------:R-:W-:-:S02]  /*4170*/  F2FP.F16.F32.PACK_AB R48, RZ, R48 ;  /* 0x00000030ff30723e */ /* 0x000fc400000000ff */
[----:B------:R1:W-:Y:S01]  /*4180*/  @P4 STG.E.U16 desc[UR36][R2.64+0x50], R46 ;  /* 0x0000502e02004986 */ /* 0x0003e2000c101524 */
[C---:B------:R-:W-:Y:S02]  /*4190*/  ISETP.GT.AND P4, PT, R0.reuse, RZ, P2 ;  /* 0x000000ff0000720c */ /* 0x040fe40001784270 */
[----:B------:R-:W-:Y:S02]  /*41a0*/  F2FP.F16.F32.PACK_AB R49, RZ, R49 ;  /* 0x00000031ff31723e */ /* 0x000fe400000000ff */
[----:B------:R-:W-:Y:S02]  /*41b0*/  ISETP.GT.AND P2, PT, R0, 0x8, P2 ;  /* 0x000000080000780c */ /* 0x000fe40001744270 */
[----:B------:R-:W-:Y:S02]  /*41c0*/  F2FP.F16.F32.PACK_AB R50, RZ, R50 ;  /* 0x00000032ff32723e */ /* 0x000fe400000000ff */
[----:B------:R-:W-:Y:S02]  /*41d0*/  F2FP.F16.F32.PACK_AB R51, RZ, R51 ;  /* 0x00000033ff33723e */ /* 0x000fe400000000ff */
[----:B------:R-:W-:Y:S01]  /*41e0*/  F2FP.F16.F32.PACK_AB R52, RZ, R52 ;  /* 0x00000034ff34723e */ /* 0x000fe200000000ff */
[----:B-1----:R-:W-:Y:S01]  /*41f0*/  @P5 IMAD.MOV.U32 R2, RZ, RZ, R6 ;  /* 0x000000ffff025224 */ /* 0x002fe200078e0006 */
[----:B------:R-:W-:Y:S01]  /*4200*/  F2FP.F16.F32.PACK_AB R53, RZ, R53 ;  /* 0x00000035ff35723e */ /* 0x000fe200000000ff */
[----:B------:R-:W-:Y:S01]  /*4210*/  @P5 IMAD.MOV.U32 R3, RZ, RZ, R7 ;  /* 0x000000ffff035224 */ /* 0x000fe200078e0007 */
[----:B------:R-:W-:-:S02]  /*4220*/  F2FP.F16.F32.PACK_AB R54, RZ, R54 ;  /* 0x00000036ff36723e */ /* 0x000fc400000000ff */
[----:B------:R-:W-:Y:S02]  /*4230*/  F2FP.F16.F32.PACK_AB R55, RZ, R55 ;  /* 0x00000037ff37723e */ /* 0x000fe400000000ff */
[----:B------:R1:W-:Y:S01]  /*4240*/  @P5 STG.E.U16 desc[UR36][R2.64+0x52], R47 ;  /* 0x0000522f02005986 */ /* 0x0003e2000c101524 */
[C---:B------:R-:W-:Y:S02]  /*4250*/  ISETP.GT.AND P5, PT, R0.reuse, RZ, P3 ;  /* 0x000000ff0000720c */ /* 0x040fe40001fa4270 */
[----:B------:R-:W-:-:S11]  /*4260*/  ISETP.GT.AND P3, PT, R0, 0x8, P3 ;  /* 0x000000080000780c */ /* 0x000fd60001f64270 */
[----:B-1----:R-:W-:Y:S02]  /*4270*/  @P5 IMAD.MOV.U32 R2, RZ, RZ, R4 ;  /* 0x000000ffff025224 */ /* 0x002fe400078e0004 */
[----:B------:R-:W-:-:S05]  /*4280*/  @P5 IMAD.MOV.U32 R3, RZ, RZ, R5 ;  /* 0x000000ffff035224 */ /* 0x000fca00078e0005 */
[----:B------:R1:W-:Y:S01]  /*4290*/  @P5 STG.E.U16 desc[UR36][R2.64+0x60], R48 ;  /* 0x0000603002005986 */ /* 0x0003e2000c101524 */
[C---:B------:R-:W-:Y:S02]  /*42a0*/  ISETP.GT.AND P5, PT, R0.reuse, RZ, P0 ;  /* 0x000000ff0000720c */ /* 0x040fe400007a4270 */
[----:B------:R-:W-:Y:S01]  /*42b0*/  ISETP.GT.AND P0, PT, R0, 0x8, P0 ;  /* 0x000000080000780c */ /* 0x000fe20000704270 */
[----:B-1----:R-:W-:Y:S02]  /*42c0*/  @P4 IMAD.MOV.U32 R2, RZ, RZ, R4 ;  /* 0x000000ffff024224 */ /* 0x002fe400078e0004 */
[----:B------:R-:W-:-:S05]  /*42d0*/  @P4 IMAD.MOV.U32 R3, RZ, RZ, R5 ;  /* 0x000000ffff034224 */ /* 0x000fca00078e0005 */
[----:B------:R1:W-:Y:S01]  /*42e0*/  @P4 STG.E.U16 desc[UR36][R2.64+0x62], R49 ;  /* 0x0000623102004986 */ /* 0x0003e2000c101524 */
[C---:B------:R-:W-:Y:S02]  /*42f0*/  ISETP.GT.AND P4, PT, R0.reuse, RZ, P1 ;  /* 0x000000ff0000720c */ /* 0x040fe40000f84270 */
[----:B------:R-:W-:Y:S01]  /*4300*/  ISETP.GT.AND P1, PT, R0, 0x8, P1 ;  /* 0x000000080000780c */ /* 0x000fe20000f24270 */
[----:B-1----:R-:W-:Y:S02]  /*4310*/  @P3 IMAD.MOV.U32 R2, RZ, RZ, R6 ;  /* 0x000000ffff023224 */ /* 0x002fe400078e0006 */
[----:B------:R-:W-:-:S05]  /*4320*/  @P3 IMAD.MOV.U32 R3, RZ, RZ, R7 ;  /* 0x000000ffff033224 */ /* 0x000fca00078e0007 */
[----:B------:R1:W-:Y:S02]  /*4330*/  @P3 STG.E.U16 desc[UR36][R2.64+0x60], R50 ;  /* 0x0000603202003986 */ /* 0x0003e4000c101524 */
[----:B-1----:R-:W-:Y:S02]  /*4340*/  @P2 IMAD.MOV.U32 R2, RZ, RZ, R6 ;  /* 0x000000ffff022224 */ /* 0x002fe400078e0006 */
[----:B------:R-:W-:-:S05]  /*4350*/  @P2 IMAD.MOV.U32 R3, RZ, RZ, R7 ;  /* 0x000000ffff032224 */ /* 0x000fca00078e0007 */
[----:B------:R1:W-:Y:S02]  /*4360*/  @P2 STG.E.U16 desc[UR36][R2.64+0x62], R51 ;  /* 0x0000623302002986 */ /* 0x0003e4000c101524 */
[----:B-1----:R-:W-:Y:S02]  /*4370*/  @P4 IMAD.MOV.U32 R2, RZ, RZ, R4 ;  /* 0x000000ffff024224 */ /* 0x002fe400078e0004 */
[----:B------:R-:W-:-:S05]  /*4380*/  @P4 IMAD.MOV.U32 R3, RZ, RZ, R5 ;  /* 0x000000ffff034224 */ /* 0x000fca00078e0005 */
[----:B------:R1:W-:Y:S04]  /*4390*/  @P4 STG.E.U16 desc[UR36][R2.64+0x70], R52 ;  /* 0x0000703402004986 */ /* 0x0003e8000c101524 */
[----:B------:R2:W-:Y:S01]  /*43a0*/  @P5 STG.E.U16 desc[UR36][R4.64+0x72], R53 ;  /* 0x0000723504005986 */ /* 0x0005e2000c101524 */
[----:B-1----:R-:W-:Y:S02]  /*43b0*/  @P1 IMAD.MOV.U32 R2, RZ, RZ, R6 ;  /* 0x000000ffff021224 */ /* 0x002fe400078e0006 */
[----:B------:R-:W-:-:S05]  /*43c0*/  @P1 IMAD.MOV.U32 R3, RZ, RZ, R7 ;  /* 0x000000ffff031224 */ /* 0x000fca00078e0007 */
[----:B------:R2:W-:Y:S04]  /*43d0*/  @P1 STG.E.U16 desc[UR36][R2.64+0x70], R54 ;  /* 0x0000703602001986 */ /* 0x0005e8000c101524 */
[----:B------:R2:W-:Y:S02]  /*43e0*/  @P0 STG.E.U16 desc[UR36][R6.64+0x72], R55 ;  /* 0x0000723706000986 */ /* 0x0005e4000c101524 */
.L_x_95:
[----:B------:R-:W-:Y:S05]  /*43f0*/  BSYNC B0 ;  /* 0x0000000000007941 */ /* 0x000fea0003800000 */
.L_x_33:
[----:B0-2---:R-:W2:Y:S01]  /*4400*/  LDL.64 R2, [R1] ;  /* 0x0000000001027983 */ /* 0x005ea20000100a00 */
[----:B------:R-:W-:Y:S01]  /*4410*/  ULDC.64 UR4, c[0x0][0x650] ;  /* 0x0001940000047ab9 */ /* 0x000fe20000000a00 */
[----:B------:R0:W-:Y:S01]  /*4420*/  SYNCS.ARRIVE.TRANS64.A1T0 RZ, [R64+UR47], RZ ;  /* 0x000000ff40ff79a7 */ /* 0x0001e2000810002f */
[----:B------:R-:W-:Y:S01]  /*4430*/  PRMT R0, RZ, 0x7610, R0 ;  /* 0x00007610ff007816 */ /* 0x000fe20000000000 */
[----:B-----5:R-:W-:Y:S02]  /*4440*/  IMAD.MOV.U32 R19, RZ, RZ, -0x1 ;  /* 0xffffffffff137424 */ /* 0x020fe400078e00ff */
[----:B------:R-:W-:Y:S01]  /*4450*/  IMAD.MOV.U32 R22, RZ, RZ, -0x1 ;  /* 0xffffffffff167424 */ /* 0x000fe200078e00ff */
[----:B--2---:R-:W-:-:S04]  /*4460*/  LEA R18, P0, R2, R18, 0x1 ;  /* 0x0000001202127211 */ /* 0x004fc800078008ff */
[----:B------:R-:W-:Y:S01]  /*4470*/  LEA.HI.X R17, R2, R17, R23, 0x1, P0 ;  /* 0x0000001102117211 */ /* 0x000fe200000f0c17 */
[----:B------:R-:W-:Y:S01]  /*4480*/  IMAD.MOV.U32 R2, RZ, RZ, -0x1 ;  /* 0xffffffffff027424 */ /* 0x000fe200078e00ff */
[----:B------:R-:W-:-:S04]  /*4490*/  ISETP.GE.U32.AND P0, PT, R18, UR4, PT ;  /* 0x0000000412007c0c */ /* 0x000fc8000bf06070 */
[----:B------:R-:W-:-:S13]  /*44a0*/  ISETP.GE.U32.AND.EX P0, PT, R17, UR5, PT, P0 ;  /* 0x0000000511007c0c */ /* 0x000fda000bf06100 */
[----:B0-----:R-:W-:Y:S05]  /*44b0*/  @P0 BRA `(.L_x_96) ;  /* 0x0000000400700947 */ /* 0x001fea0003800000 */
[----:B-1----:R-:W0:Y:S01]  /*44c0*/  S2R R10, SR_CTAID.X ;  /* 0x00000000000a7919 */ /* 0x002e220000002500 */
[----:B---34-:R-:W1:Y:S01]  /*44d0*/  LDC.64 R8, c[0x0][0x628] ;  /* 0x00018a00ff087b82 */ /* 0x018e620000000a00 */
[----:B------:R-:W-:Y:S01]  /*44e0*/  ULDC UR4, c[0x0][0x150] ;  /* 0x0000540000047ab9 */ /* 0x000fe20000000800 */
[----:B------:R-:W-:Y:S01]  /*44f0*/  IMAD.MOV.U32 R6, RZ, RZ, R18 ;  /* 0x000000ffff067224 */ /* 0x000fe200078e0012 */
[----:B------:R-:W2:Y:S01]  /*4500*/  S2R R20, SR_CTAID.Y ;  /* 0x0000000000147919 */ /* 0x000ea20000002600 */
[----:B------:R-:W-:-:S04]  /*4510*/  IMAD.MOV.U32 R7, RZ, RZ, R17 ;  /* 0x000000ffff077224 */ /* 0x000fc800078e0011 */
[----:B------:R-:W3:Y:S08]  /*4520*/  LDC R15, c[0x0][0x144] ;  /* 0x00005100ff0f7b82 */ /* 0x000ef00000000800 */
[----:B------:R-:W4:Y:S08]  /*4530*/  LDC R0, c[0x0][0x630] ;  /* 0x00018c00ff007b82 */ /* 0x000f300000000800 */
[----:B------:R-:W2:Y:S01]  /*4540*/  LDC.64 R12, c[0x0][0x620] ;  /* 0x00018800ff0c7b82 */ /* 0x000ea20000000a00 */
[----:B-1----:R-:W-:-:S04]  /*4550*/  ISETP.NE.U32.AND P0, PT, R8, RZ, PT ;  /* 0x000000ff0800720c */ /* 0x002fc80003f05070 */
[----:B------:R-:W-:Y:S02]  /*4560*/  ISETP.NE.AND.EX P0, PT, R9, RZ, PT, P0 ;  /* 0x000000ff0900720c */ /* 0x000fe40003f05300 */
[----:B0-----:R-:W-:-:S05]  /*4570*/  I2FP.F32.U32 R2, R10 ;  /* 0x0000000a00027245 */ /* 0x001fca0000201000 */
[----:B------:R-:W-:-:S04]  /*4580*/  FMUL R2, R2, UR4 ;  /* 0x0000000402027c20 */ /* 0x000fc80008400000 */
[----:B------:R0:W1:Y:S02]  /*4590*/  F2I.U32.TRUNC.NTZ R14, R2 ;  /* 0x00000002000e7305 */ /* 0x000064000020f000 */
[----:B---34-:R-:W-:Y:S05]  /*45a0*/  @!P0 BRA `(.L_x_97) ;  /* 0x0000000000288947 */ /* 0x018fea0003800000 */
[----:B------:R-:W3:Y:S02]  /*45b0*/  LDC R3, c[0x0][0x634] ;  /* 0x00018d00ff037b82 */ /* 0x000ee40000000800 */
[----:B---3--:R-:W-:-:S05]  /*45c0*/  IADD3 R7, P0, R18, R3, RZ ;  /* 0x0000000312077210 */ /* 0x008fca0007f1e0ff */
[----:B------:R-:W-:-:S04]  /*45d0*/  IMAD.X R11, RZ, RZ, R17, P0 ;  /* 0x000000ffff0b7224 */ /* 0x000fc800000e0611 */
[----:B0-----:R-:W-:-:S04]  /*45e0*/  IMAD.WIDE.U32 R2, R11, R8, RZ ;  /* 0x000000080b027225 */ /* 0x001fc800078e00ff */
[----:B------:R-:W-:-:S04]  /*45f0*/  IMAD.WIDE.U32 R4, P0, R7, R9, R2 ;  /* 0x0000000907047225 */ /* 0x000fc80007800002 */
[----:B------:R-:W-:-:S04]  /*4600*/  IMAD.WIDE.U32 R2, R7, R8, RZ ;  /* 0x0000000807027225 */ /* 0x000fc800078e00ff */
[----:B------:R-:W-:Y:S01]  /*4610*/  IMAD.X R7, RZ, RZ, RZ, P0 ;  /* 0x000000ffff077224 */ /* 0x000fe200000e06ff */
[----:B------:R-:W-:Y:S01]  /*4620*/  IADD3 RZ, P0, R3, R4, RZ ;  /* 0x0000000403ff7210 */ /* 0x000fe20007f1e0ff */
[----:B------:R-:W-:-:S04]  /*4630*/  IMAD.MOV.U32 R6, RZ, RZ, R5 ;  /* 0x000000ffff067224 */ /* 0x000fc800078e0005 */
[----:B------:R-:W-:-:S08]  /*4640*/  IMAD.WIDE.U32.X R6, R11, R9, R6, P0 ;  /* 0x000000090b067225 */ /* 0x000fd000000e0406 */
.L_x_97:
[----:B------:R-:W3:Y:S01]  /*4650*/  LDC.64 R26, c[0x0][0x640] ;  /* 0x00019000ff1a7b82 */ /* 0x000ee20000000a00 */
[-C--:B------:R-:W-:Y:S01]  /*4660*/  SHF.R.U64 R11, R6, R0.reuse, R7 ;  /* 0x00000000060b7219 */ /* 0x080fe20000001207 */
[----:B------:R-:W-:Y:S01]  /*4670*/  IMAD.MOV.U32 R19, RZ, RZ, R17 ;  /* 0x000000ffff137224 */ /* 0x000fe200078e0011 */
[----:B------:R-:W-:Y:S01]  /*4680*/  SHF.R.U32.HI R0, RZ, R0, R7 ;  /* 0x00000000ff007219 */ /* 0x000fe20000011607 */
[----:B-1----:R-:W-:Y:S01]  /*4690*/  IMAD.MOV R14, RZ, RZ, -R14 ;  /* 0x000000ffff0e7224 */ /* 0x002fe200078e0a0e */
[----:B------:R-:W-:Y:S01]  /*46a0*/  IADD3 R5, P0, RZ, -R11, RZ ;  /* 0x8000000bff057210 */ /* 0x000fe20007f1e0ff */
[----:B------:R-:W-:Y:S01]  /*46b0*/  ULDC UR4, c[0x0][0x154] ;  /* 0x0000550000047ab9 */ /* 0x000fe20000000800 */
[----:B------:R-:W-:Y:S01]  /*46c0*/  IMAD.MOV.U32 R7, RZ, RZ, 0x1 ;  /* 0x00000001ff077424 */ /* 0x000fe200078e00ff */
[----:B------:R-:W1:Y:S01]  /*46d0*/  LDC R4, c[0x0][0x618] ;  /* 0x00018600ff047b82 */ /* 0x000e620000000800 */
[----:B------:R-:W-:Y:S02]  /*46e0*/  IMAD R22, R15, R14, R10 ;  /* 0x0000000e0f167224 */ /* 0x000fe400078e020a */
[----:B------:R-:W-:-:S04]  /*46f0*/  IMAD.X R3, RZ, RZ, ~R0, P0 ;  /* 0x000000ffff037224 */ /* 0x000fc800000e0e00 */
[-C--:B--2---:R-:W-:Y:S01]  /*4700*/  IMAD R0, R3, R12.reuse, RZ ;  /* 0x0000000c03007224 */ /* 0x084fe200078e02ff */
[----:B------:R-:W2:Y:S01]  /*4710*/  LDC R6, c[0x0][0x608] ;  /* 0x00018200ff067b82 */ /* 0x000ea20000000800 */
[----:B0-----:R-:W-:-:S04]  /*4720*/  IMAD.WIDE.U32 R2, R5, R12, R18 ;  /* 0x0000000c05027225 */ /* 0x001fc800078e0012 */
[----:B------:R-:W-:Y:S01]  /*4730*/  IMAD R5, R5, R13, R0 ;  /* 0x0000000d05057224 */ /* 0x000fe200078e0200 */
[----:B------:R-:W-:Y:S02]  /*4740*/  I2FP.F32.U32 R0, R20 ;  /* 0x0000001400007245 */ /* 0x000fe40000201000 */
[----:B------:R-:W0:Y:S01]  /*4750*/  LDC R24, c[0x0][0x658] ;  /* 0x00019600ff187b82 */ /* 0x000e220000000800 */
[----:B------:R-:W-:Y:S01]  /*4760*/  IMAD.IADD R3, R3, 0x1, R5 ;  /* 0x0000000103037824 */ /* 0x000fe200078e0205 */
[----:B---3--:R-:W-:Y:S01]  /*4770*/  ISETP.NE.U32.AND P0, PT, R26, RZ, PT ;  /* 0x000000ff1a00720c */ /* 0x008fe20003f05070 */
[----:B------:R-:W-:Y:S01]  /*4780*/  FMUL R0, R0, UR4 ;  /* 0x0000000400007c20 */ /* 0x000fe20008400000 */
[----:B------:R-:W-:Y:S02]  /*4790*/  IMAD.MOV.U32 R5, RZ, RZ, -0x1 ;  /* 0xffffffffff057424 */ /* 0x000fe400078e00ff */
[----:B------:R-:W-:Y:S01]  /*47a0*/  ISETP.NE.AND.EX P0, PT, R27, RZ, PT, P0 ;  /* 0x000000ff1b00720c */ /* 0x000fe20003f05300 */
[----:B------:R3:W4:Y:S01]  /*47b0*/  F2I.U32.TRUNC.NTZ R12, R0 ;  /* 0x00000000000c7305 */ /* 0x000722000020f000 */
[----:B------:R-:W3:Y:S01]  /*47c0*/  LDC R15, c[0x0][0x148] ;  /* 0x00005200ff0f7b82 */ /* 0x000ee20000000800 */
[----:B-1----:R-:W-:-:S02]  /*47d0*/  SHF.R.U64 R10, R2, R4, R3 ;  /* 0x00000004020a7219 */ /* 0x002fc40000001203 */
[----:B------:R-:W-:-:S05]  /*47e0*/  SHF.R.U32.HI R3, RZ, R4, R3 ;  /* 0x00000004ff037219 */ /* 0x000fca0000011603 */
[----:B------:R-:W1:Y:S01]  /*47f0*/  LDC R14, c[0x0][0x600] ;  /* 0x00018000ff0e7b82 */ /* 0x000e620000000800 */
[-CC-:B--2---:R-:W-:Y:S02]  /*4800*/  SHF.R.U64 R8, R10, R6.reuse, R3.reuse ;  /* 0x000000060a087219 */ /* 0x184fe40000001203 */
[----:B------:R-:W-:-:S05]  /*4810*/  SHF.R.U32.HI R3, RZ, R6, R3 ;  /* 0x00000006ff037219 */ /* 0x000fca0000011603 */
[----:B------:R-:W2:Y:S01]  /*4820*/  LDC R21, c[0x0][0x648] ;  /* 0x00019200ff157b82 */ /* 0x000ea20000000800 */
[-CC-:B0-----:R-:W-:Y:S02]  /*4830*/  SHF.R.U64 R13, R8, R24.reuse, R3.reuse ;  /* 0x00000018080d7219 */ /* 0x181fe40000001203 */
[-C--:B------:R-:W-:Y:S02]  /*4840*/  SHF.L.U32 R5, R5, R24.reuse, RZ ;  /* 0x0000001805057219 */ /* 0x080fe400000006ff */
[-C--:B------:R-:W-:Y:S01]  /*4850*/  SHF.R.U32.HI R3, RZ, R24.reuse, R3 ;  /* 0x00000018ff037219 */ /* 0x080fe20000011603 */
[----:B------:R-:W-:Y:S01]  /*4860*/  IMAD.MOV.U32 R2, RZ, RZ, R13 ;  /* 0x000000ffff027224 */ /* 0x000fe200078e000d */
[----:B------:R-:W-:Y:S01]  /*4870*/  SHF.L.U32 R24, R7, R24, RZ ;  /* 0x0000001807187219 */ /* 0x000fe200000006ff */
[----:B------:R-:W0:Y:S01]  /*4880*/  LDC R25, c[0x0][0x638] ;  /* 0x00018e00ff197b82 */ /* 0x000e220000000800 */
[----:B------:R-:W-:-:S07]  /*4890*/  LOP3.LUT R19, RZ, R5, RZ, 0x33, !PT ;  /* 0x00000005ff137212 */ /* 0x000fce00078e33ff */
[----:B------:R-:W0:Y:S01]  /*48a0*/  LDC R28, c[0x0][0x610] ;  /* 0x00018400ff1c7b82 */ /* 0x000e220000000800 */
[----:B----4-:R-:W-:Y:S05]  /*48b0*/  @!P0 BRA `(.L_x_98) ;  /* 0x0000000000288947 */ /* 0x010fea0003800000 */
[----:B---3--:R-:W3:Y:S02]  /*48c0*/  LDC R0, c[0x0][0x64c] ;  /* 0x00019300ff007b82 */ /* 0x008ee40000000800 */
[----:B---3--:R-:W-:-:S05]  /*48d0*/  IADD3 R7, P0, R13, R0, RZ ;  /* 0x000000000d077210 */ /* 0x008fca0007f1e0ff */
        /* <DEDUP_REMOVED lines=8> */
.L_x_98:
[----:B------:R-:W4:Y:S01]  /*4960*/  LDC R4, c[0x0][0x65c] ;  /* 0x00019700ff047b82 */ /* 0x000f220000000800 */
[----:B--23--:R-:W-:Y:S01]  /*4970*/  SHF.R.U64 R0, R2, R21, R3 ;  /* 0x0000001502007219 */ /* 0x00cfe20000001203 */
[----:B-1----:R-:W-:Y:S01]  /*4980*/  VIADD R3, R14, 0xffffffff ;  /* 0xffffffff0e037836 */ /* 0x002fe20000000000 */
[----:B------:R-:W-:Y:S01]  /*4990*/  LOP3.LUT R19, R8, R19, RZ, 0xc0, !PT ;  /* 0x0000001308137212 */ /* 0x000fe200078ec0ff */
[----:B------:R-:W-:Y:S02]  /*49a0*/  IMAD.MOV R12, RZ, RZ, -R12 ;  /* 0x000000ffff0c7224 */ /* 0x000fe400078e0a0c */
[----:B------:R-:W-:Y:S01]  /*49b0*/  IMAD.MOV R2, RZ, RZ, -R0 ;  /* 0x000000ffff027224 */ /* 0x000fe200078e0a00 */
[----:B------:R-:W-:Y:S01]  /*49c0*/  LOP3.LUT R3, R10, R3, RZ, 0xc0, !PT ;  /* 0x000000030a037212 */ /* 0x000fe200078ec0ff */
[----:B------:R-:W-:Y:S02]  /*49d0*/  IMAD R19, R24, R0, R19 ;  /* 0x0000000018137224 */ /* 0x000fe400078e0213 */
[----:B0-----:R-:W-:-:S04]  /*49e0*/  IMAD R0, R2, R25, R13 ;  /* 0x0000001902007224 */ /* 0x001fc800078e020d */
[----:B------:R-:W-:Y:S01]  /*49f0*/  IMAD R2, R0, R14, R3 ;  /* 0x0000000e00027224 */ /* 0x000fe200078e0203 */
[----:B----4-:R-:W-:Y:S01]  /*4a00*/  ISETP.NE.AND P0, PT, R4, 0x1, PT ;  /* 0x000000010400780c */ /* 0x010fe20003f05270 */
[----:B------:R-:W-:-:S05]  /*4a10*/  IMAD.MOV.U32 R4, RZ, RZ, 0x1 ;  /* 0x00000001ff047424 */ /* 0x000fca00078e00ff */
[----:B------:R-:W-:-:S07]  /*4a20*/  PRMT R0, R4, 0x7610, R0 ;  /* 0x0000761004007816 */ /* 0x000fce0000000000 */
[----:B------:R-:W-:-:S04]  /*4a30*/  @P0 IMAD R22, R15, R12, R20 ;  /* 0x0000000c0f160224 */ /* 0x000fc800078e0214 */
[----:B------:R-:W-:-:S05]  /*4a40*/  IMAD R19, R19, R28, R22 ;  /* 0x0000001c13137224 */ /* 0x000fca00078e0216 */
[----:B------:R-:W-:Y:S02]  /*4a50*/  SEL R22, R2, R19, !P0 ;  /* 0x0000001302167207 */ /* 0x000fe40004000000 */
[----:B------:R-:W-:Y:S01]  /*4a60*/  SEL R19, R19, R2, !P0 ;  /* 0x0000000213137207 */ /* 0x000fe20004000000 */
[----:B------:R-:W-:-:S07]  /*4a70*/  IMAD.MOV.U32 R2, RZ, RZ, R11 ;  /* 0x000000ffff027224 */ /* 0x000fce00078e000b */
.L_x_96:
[----:B------:R-:W-:Y:S02]  /*4a80*/  LOP3.LUT P0, RZ, R0, 0xff, RZ, 0xc0, !PT ;  /* 0x000000ff00ff7812 */ /* 0x000fe4000780c0ff */
[----:B------:R-:W-:-:S11]  /*4a90*/  LOP3.LUT R71, R71, 0x1, RZ, 0x3c, !PT ;  /* 0x0000000147477812 */ /* 0x000fd600078e3cff */
[----:B------:R-:W-:Y:S05]  /*4aa0*/  @P0 BRA `(.L_x_99) ;  /* 0xffffffcc00440947 */ /* 0x000fea000383ffff */
[----:B------:R-:W-:Y:S05]  /*4ab0*/  EXIT ;  /* 0x000000000000794d */ /* 0x000fea0003800000 */
.L_x_14:
[----:B------:R-:W-:-:S08]  /*4ac0*/  ISETP.NE.AND P0, PT, R0, RZ, PT ;  /* 0x000000ff0000720c */ /* 0x000fd00003f05270 */
[----:B0-----:R-:W0:-:S00]  /*4ad0*/  USETMAXREG.DEALLOC.CTAPOOL 0x28 ;  /* 0x00000028000079c8 */ /* 0x001e0000080e0500 */
[----:B------:R-:W-:Y:S05]  /*4ae0*/  @P0 EXIT ;  /* 0x000000000000094d */ /* 0x000fea0003800000 */
[----:B0-----:R-:W-:Y:S01]  /*4af0*/  LOP3.LUT P0, RZ, R8, 0xff, RZ, 0xc0, !PT ;  /* 0x000000ff08ff7812 */ /* 0x001fe2000780c0ff */
[----:B------:R-:W-:Y:S02]  /*4b00*/  IMAD.MOV.U32 R0, RZ, RZ, 0x1 ;  /* 0x00000001ff007424 */ /* 0x000fe400078e00ff */
[----:B------:R-:W-:-:S10]  /*4b10*/  IMAD.MOV.U32 R6, RZ, RZ, RZ ;  /* 0x000000ffff067224 */ /* 0x000fd400078e00ff */
[----:B------:R-:W-:Y:S05]  /*4b20*/  @!P0 BRA `(.L_x_100) ;  /* 0x0000000c00148947 */ /* 0x000fea0003800000 */
[----:B------:R-:W-:Y:S01]  /*4b30*/  LOP3.LUT P0, RZ, R4, 0x1f, RZ, 0xc0, !PT ;  /* 0x0000001f04ff7812 */ /* 0x000fe2000780c0ff */
[----:B------:R-:W-:Y:S01]  /*4b40*/  ULDC UR5, c[0x0][0x658] ;  /* 0x0001960000057ab9 */ /* 0x000fe20000000800 */
[----:B------:R-:W-:Y:S01]  /*4b50*/  UMOV UR6, 0xffffffff ;  /* 0xffffffff00067882 */ /* 0x000fe20000000000 */
[----:B------:R-:W-:Y:S01]  /*4b60*/  BSSY B0, `(.L_x_100) ;  /* 0x00000c1000007945 */ /* 0x000fe20003800000 */
[----:B------:R-:W-:Y:S01]  /*4b70*/  USHF.L.U32 UR6, UR6, UR5, URZ ;  /* 0x0000000506067299 */ /* 0x000fe2000800063f */
[C---:B------:R-:W-:Y:S01]  /*4b80*/  ISETP.NE.AND P2, PT, R3.reuse, RZ, PT ;  /* 0x000000ff0300720c */ /* 0x040fe20003f45270 */
[----:B------:R-:W-:Y:S01]  /*4b90*/  IMAD.MOV.U32 R8, RZ, RZ, 0x1 ;  /* 0x00000001ff087424 */ /* 0x000fe200078e00ff */
[----:B------:R-:W-:Y:S01]  /*4ba0*/  ISETP.NE.OR P0, PT, R3, RZ, !P0 ;  /* 0x000000ff0300720c */ /* 0x000fe20004705670 */
[----:B------:R-:W-:Y:S01]  /*4bb0*/  IMAD.MOV.U32 R0, RZ, RZ, 0x1 ;  /* 0x00000001ff007424 */ /* 0x000fe200078e00ff */
[----:B------:R-:W-:Y:S01]  /*4bc0*/  LOP3.LUT R7, R16, 0x2, RZ, 0xfc, !PT ;  /* 0x0000000210077812 */ /* 0x000fe200078efcff */
[----:B------:R-:W-:Y:S01]  /*4bd0*/  IMAD.MOV.U32 R6, RZ, RZ, RZ ;  /* 0x000000ffff067224 */ /* 0x000fe200078e00ff */
[----:B------:R-:W-:Y:S01]  /*4be0*/  ULDC UR4, c[0x0][0x600] ;  /* 0x0001800000047ab9 */ /* 0x000fe20000000800 */
[----:B------:R-:W-:Y:S01]  /*4bf0*/  UMOV UR7, 0x1 ;  /* 0x0000000100077882 */ /* 0x000fe20000000000 */
[----:B------:R-:W-:-:S02]  /*4c00*/  UIADD3 UR19, UR40, 0x1, URZ ;  /* 0x0000000128137890 */ /* 0x000fc4000fffe03f */
[----:B------:R-:W-:Y:S02]  /*4c10*/  UIADD3 UR15, UR4, -0x1, URZ ;  /* 0xffffffff040f7890 */ /* 0x000fe4000fffe03f */
[----:B------:R-:W-:Y:S02]  /*4c20*/  USHF.L.U32 UR17, UR7, UR5, URZ ;  /* 0x0000000507117299 */ /* 0x000fe4000800063f */
[----:B------:R-:W-:Y:S01]  /*4c30*/  ULOP3.LUT UR16, URZ, UR6, URZ, 0x33, !UPT ;  /* 0x000000063f107292 */ /* 0x000fe2000f8e333f */
[----:B------:R-:W-:-:S11]  /*4c40*/  ULDC.64 UR20, c[0x0][0x198] ;  /* 0x0000660000147ab9 */ /* 0x000fd60000000a00 */
.L_x_112:
[----:B------:R-:W-:-:S03]  /*4c50*/  UMOV UR4, 0xffffffff ;  /* 0xffffffff00047882 */ /* 0x000fc60000000000 */
[----:B------:R-:W-:Y:S05]  /*4c60*/  BRA.DIV UR4, `(.L_x_101) ;  /* 0x0000001e04387947 */ /* 0x000fea000b800000 */
[----:B------:R-:W-:-:S13]  /*4c70*/  ELECT P6, URZ, PT ;  /* 0x00000000003f782f */ /* 0x000fda00038c0000 */
.L_x_149:
[----:B------:R-:W0:Y:S01]  /*4c80*/  LDC R3, c[0x0][0x28c] ;  /* 0x0000a300ff037b82 */ /* 0x000e220000000800 */
[----:B------:R-:W-:Y:S01]  /*4c90*/  BSSY B1, `(.L_x_102) ;  /* 0x0000035000017945 */ /* 0x000fe20003800000 */
[----:B0-----:R-:W-:-:S13]  /*4ca0*/  ISETP.LT.OR P6, PT, R3, 0x1, !P6 ;  /* 0x000000010300780c */ /* 0x001fda00077c1670 */
[----:B------:R-:W-:Y:S05]  /*4cb0*/  @P6 BRA `(.L_x_103) ;  /* 0x0000000000c86947 */ /* 0x000fea0003800000 */
[----:B------:R-:W-:Y:S02]  /*4cc0*/  IMAD.SHL.U32 R22, R22, 0x40, RZ ;  /* 0x0000004016167824 */ /* 0x000fe400078e00ff */
[----:B------:R-:W-:Y:S02]  /*4cd0*/  IMAD.SHL.U32 R19, R19, 0x40, RZ ;  /* 0x0000004013137824 */ /* 0x000fe400078e00ff */
[----:B------:R-:W-:Y:S02]  /*4ce0*/  IMAD.MOV.U32 R12, RZ, RZ, RZ ;  /* 0x000000ffff0c7224 */ /* 0x000fe400078e00ff */
[----:B------:R-:W-:Y:S02]  /*4cf0*/  IMAD.U32 R13, RZ, RZ, UR19 ;  /* 0x00000013ff0d7e24 */ /* 0x000fe4000f8e00ff */
[----:B------:R-:W-:Y:S02]  /*4d00*/  IMAD.MOV.U32 R3, RZ, RZ, R0 ;  /* 0x000000ffff037224 */ /* 0x000fe400078e0000 */
[----:B------:R-:W-:-:S07]  /*4d10*/  IMAD.MOV.U32 R4, RZ, RZ, R6 ;  /* 0x000000ffff047224 */ /* 0x000fce00078e0006 */
.L_x_107:
[----:B------:R-:W0:Y:S01]  /*4d20*/  S2R R10, SR_CgaCtaId ;  /* 0x00000000000a7919 */ /* 0x000e220000008800 */
[----:B------:R-:W-:Y:S01]  /*4d30*/  MOV R5, 0x400 ;  /* 0x0000040000057802 */ /* 0x000fe20000000f00 */
[----:B------:R-:W1:Y:S03]  /*4d40*/  @!P2 LDC R9, c[0x0][0x500] ;  /* 0x00014000ff09ab82 */ /* 0x000e660000000800 */
[----:B0-----:R-:W-:Y:S02]  /*4d50*/  LEA R11, R10, R5, 0x18 ;  /* 0x000000050a0b7211 */ /* 0x001fe400078ec0ff */
[----:B------:R-:W-:-:S03]  /*4d60*/  SHF.L.U32 R5, R3, 0x1f, RZ ;  /* 0x0000001f03057819 */ /* 0x000fc600000006ff */
[----:B------:R-:W-:-:S04]  /*4d70*/  IMAD R10, R4, 0x8, R11 ;  /* 0x00000008040a7824 */ /* 0x000fc800078e020b */
[----:B------:R-:W0:Y:S02]  /*4d80*/  SYNCS.PHASECHK.TRANS64.TRYWAIT P1, [R10+URZ+0xe0], R5 ;  /* 0x0000e0050a0075a7 */ /* 0x000e24000802017f */
[----:B01----:R-:W-:Y:S05]  /*4d90*/  @!P1 BRA `(.L_x_104) ;  /* 0x0000001c000c9947 */ /* 0x003fea0003800000 */
.L_x_150:
[----:B0-----:R-:W-:Y:S01]  /*4da0*/  PRMT R5, R7, 0x9910, RZ ;  /* 0x0000991007057816 */ /* 0x001fe200000000ff */
[----:B------:R0:W-:Y:S03]  /*4db0*/  @!P2 SYNCS.ARRIVE.TRANS64 RZ, [R10+URZ], R9 ;  /* 0x000000090affa9a7 */ /* 0x0001e6000800003f */
[----:B------:R-:W-:-:S13]  /*4dc0*/  ISETP.NE.AND P1, PT, R5, 0x2, PT ;  /* 0x000000020500780c */ /* 0x000fda0003f25270 */
[----:B0-----:R-:W-:Y:S05]  /*4dd0*/  @P1 BRA `(.L_x_105) ;  /* 0x0000000000041947 */ /* 0x001fea0003800000 */
[----:B------:R-:W-:Y:S01]  /*4de0*/  BPT.TRAP 0x1 ;  /* 0x000000040000795c */ /* 0x000fe20000300000 */
.L_x_105:
[----:B------:R-:W-:Y:S05]  /*4df0*/  @P0 BRA `(.L_x_106) ;  /* 0x0000000000040947 */ /* 0x000fea0003800000 */
[----:B------:R-:W-:Y:S01]  /*4e00*/  BPT.TRAP 0x1 ;  /* 0x000000040000795c */ /* 0x000fe20000300000 */
.L_x_106:
[----:B------:R-:W-:Y:S01]  /*4e10*/  IMAD R11, R4, 0x1000, R11 ;  /* 0x00001000040b7824 */ /* 0x000fe200078e020b */
[----:B------:R-:W-:Y:S01]  /*4e20*/  R2UR UR9, R10 ;  /* 0x000000000a0972ca */ /* 0x000fe200000e0000 */
[----:B------:R-:W-:Y:S01]  /*4e30*/  VIADD R13, R13, 0xffffffff ;  /* 0xffffffff0d0d7836 */ /* 0x000fe20000000000 */
[----:B------:R-:W-:Y:S01]  /*4e40*/  UIADD3 UR4, UP0, UR20, 0xf0, URZ ;  /* 0x000000f014047890 */ /* 0x000fe2000ff1e03f */
[----:B------:R-:W-:Y:S01]  /*4e50*/  R2UR UR10, R19 ;  /* 0x00000000130a72ca */ /* 0x000fe200000e0000 */
[----:B------:R-:W-:Y:S01]  /*4e60*/  UIADD3 UR22, UP1, UR20, 0x1f0, URZ ;  /* 0x000001f014167890 */ /* 0x000fe2000ff3e03f */
[----:B------:R-:W-:Y:S01]  /*4e70*/  R2UR UR8, R11 ;  /* 0x000000000b0872ca */ /* 0x000fe200000e0000 */
[----:B------:R-:W-:Y:S01]  /*4e80*/  UIADD3.X UR5, URZ, UR21, URZ, UP0, !UPT ;  /* 0x000000153f057290 */ /* 0x000fe200087fe43f */
[----:B------:R-:W-:Y:S01]  /*4e90*/  R2UR UR11, R12 ;  /* 0x000000000c0b72ca */ /* 0x000fe200000e0000 */
[----:B------:R-:W-:Y:S01]  /*4ea0*/  VIADD R4, R4, 0x1 ;  /* 0x0000000104047836 */ /* 0x000fe20000000000 */
[----:B------:R-:W-:Y:S01]  /*4eb0*/  R2UR UR12, R2 ;  /* 0x00000000020c72ca */ /* 0x000fe200000e0000 */
[----:B------:R-:W-:Y:S01]  /*4ec0*/  UIADD3.X UR23, URZ, UR21, URZ, UP1, !UPT ;  /* 0x000000153f177290 */ /* 0x000fe20008ffe43f */
[----:B------:R-:W-:Y:S01]  /*4ed0*/  R2UR UR18, R22 ;  /* 0x00000000161272ca */ /* 0x000fe200000e0000 */
[----:B------:R-:W-:Y:S01]  /*4ee0*/  UMOV UR6, 0x0 ;  /* 0x0000000000067882 */ /* 0x000fe20000000000 */
[----:B------:R-:W-:Y:S01]  /*4ef0*/  ISETP.GT.AND P3, PT, R13, 0x1, PT ;  /* 0x000000010d00780c */ /* 0x000fe20003f64270 */
[----:B------:R-:W-:Y:S01]  /*4f00*/  UMOV UR7, 0x10000000 ;  /* 0x1000000000077882 */ /* 0x000fe20000000000 */
[----:B------:R-:W-:Y:S01]  /*4f10*/  ISETP.NE.AND P1, PT, R4, 0x1c, PT ;  /* 0x0000001c0400780c */ /* 0x000fe20003f25270 */
[----:B------:R-:W-:-:S02]  /*4f20*/  VIADD R12, R12, 0x20 ;  /* 0x000000200c0c7836 */ /* 0x000fc40000000000 */
[----:B------:R-:W-:Y:S01]  /*4f30*/  UIADD3 UR13, UR8, 0x300, URZ ;  /* 0x00000300080d7890 */ /* 0x000fe2000fffe03f */
[----:B------:R-:W-:Y:S01]  /*4f40*/  SEL R10, RZ, 0x1, P1 ;  /* 0x00000001ff0a7807 */ /* 0x000fe20000800000 */
[----:B------:R-:W-:Y:S01]  /*4f50*/  UIADD3 UR14, UR8, 0x1c300, URZ ;  /* 0x0001c300080e7890 */ /* 0x000fe2000fffe03f */
[----:B------:R-:W-:Y:S02]  /*4f60*/  SEL R4, R4, RZ, P1 ;  /* 0x000000ff04047207 */ /* 0x000fe40000800000 */
[----:B------:R-:W-:Y:S02]  /*4f70*/  LOP3.LUT R3, R3, R10, RZ, 0x3c, !PT ;  /* 0x0000000a03037212 */ /* 0x000fe400078e3cff */
[----:B------:R-:W-:Y:S02]  /*4f80*/  UMOV UR8, UR13 ;  /* 0x0000000d00087c82 */ /* 0x000fe40008000000 */
[----:B------:R0:W-:Y:S02]  /*4f90*/  UTMALDG.3D [UR8], [UR4], desc[UR6] ;  /* 0x00000608040075b4 */ /* 0x0001e40008011000 */
[----:B0-----:R-:W-:Y:S01]  /*4fa0*/  UMOV UR8, UR14 ;  /* 0x0000000e00087c82 */ /* 0x001fe20008000000 */
[----:B------:R-:W-:-:S02]  /*4fb0*/  UMOV UR10, UR18 ;  /* 0x00000012000a7c82 */ /* 0x000fc40008000000 */
[----:B------:R0:W-:Y:S02]  /*4fc0*/  UTMALDG.3D [UR8], [UR22], desc[UR6] ;  /* 0x00000608160075b4 */ /* 0x0001e40008011000 */
[----:B0-----:R-:W-:Y:S05]  /*4fd0*/  @P3 BRA `(.L_x_107) ;  /* 0xfffffffc00503947 */ /* 0x001fea000383ffff */
.L_x_103:
[----:B------:R-:W-:Y:S05]  /*4fe0*/  BSYNC B1 ;  /* 0x0000000000017941 */ /* 0x000fea0003800000 */
.L_x_102:
[----:B------:R-:W2:Y:S01]  /*4ff0*/  LDL.64 R10, [R1] ;  /* 0x00000000010a7983 */ /* 0x000ea20000100a00 */
[----:B------:R-:W-:Y:S01]  /*5000*/  LOP3.LUT P4, RZ, R8, 0xff, RZ, 0xc0, !PT ;  /* 0x000000ff08ff7812 */ /* 0x000fe2000788c0ff */
[----:B------:R-:W-:Y:S01]  /*5010*/  VIADD R9, R6, UR40 ;  /* 0x0000002806097c36 */ /* 0x000fe20008000000 */
[----:B------:R-:W-:Y:S01]  /*5020*/  ULDC.64 UR4, c[0x0][0x650] ;  /* 0x0001940000047ab9 */ /* 0x000fe20000000a00 */
[----:B------:R-:W-:Y:S01]  /*5030*/  IMAD.U32 R4, RZ, RZ, UR40 ;  /* 0x00000028ff047e24 */ /* 0x000fe2000f8e00ff */
[----:B------:R-:W-:Y:S01]  /*5040*/  UISETP.GE.U32.AND UP0, UPT, UR40, 0x1c, UPT ;  /* 0x0000001c2800788c */ /* 0x000fe2000bf06070 */
[----:B------:R-:W-:Y:S01]  /*5050*/  BSSY B1, `(.L_x_108) ;  /* 0x000006f000017945 */ /* 0x000fe20003800000 */
[----:B------:R-:W-:Y:S01]  /*5060*/  ISETP.GT.U32.AND P1, PT, R9, 0x1b, PT ;  /* 0x0000001b0900780c */ /* 0x000fe20003f24070 */
[----:B------:R-:W-:Y:S01]  /*5070*/  IMAD.MOV.U32 R19, RZ, RZ, -0x1 ;  /* 0xffffffffff137424 */ /* 0x000fe200078e00ff */
[----:B------:R-:W-:Y:S01]  /*5080*/  PRMT R8, RZ, 0x7610, R8 ;  /* 0x00007610ff087816 */ /* 0x000fe20000000008 */
[----:B------:R-:W-:Y:S01]  /*5090*/  IMAD.MOV.U32 R22, RZ, RZ, -0x1 ;  /* 0xffffffffff167424 */ /* 0x000fe200078e00ff */
[----:B------:R-:W-:-:S02]  /*50a0*/  ISETP.LT.U32.AND P1, PT, R4, 0x1c, P1 ;  /* 0x0000001c0400780c */ /* 0x000fc40000f21070 */
[----:B------:R-:W-:Y:S01]  /*50b0*/  PLOP3.LUT P3, PT, PT, PT, UP0, 0x80, 0x0 ;  /* 0x000000000000781c */ /* 0x000fe20003f6f008 */
[----:B------:R-:W0:Y:S01]  /*50c0*/  @P4 S2R R3, SR_CgaCtaId ;  /* 0x0000000000034919 */ /* 0x000e220000008800 */
[----:B------:R-:W-:Y:S02]  /*50d0*/  @P4 MOV R2, 0x400 ;  /* 0x0000040000024802 */ /* 0x000fe40000000f00 */
[----:B------:R-:W-:-:S04]  /*50e0*/  SEL R5, RZ, 0x1, !P1 ;  /* 0x00000001ff057807 */ /* 0x000fc80004800000 */
[----:B------:R-:W-:Y:S02]  /*50f0*/  LOP3.LUT R0, R0, R5, RZ, 0x3c, !PT ;  /* 0x0000000500007212 */ /* 0x000fe400078e3cff */
[----:B0-----:R-:W-:-:S04]  /*5100*/  @P4 LEA R2, R3, R2, 0x18 ;  /* 0x0000000203024211 */ /* 0x001fc800078ec0ff */
[----:B------:R0:W-:Y:S02]  /*5110*/  @P4 SYNCS.ARRIVE.TRANS64.A1T0 RZ, [R2+URZ+0x1f8], RZ ;  /* 0x0001f8ff02ff49a7 */ /* 0x0001e4000810003f */
[----:B0-----:R-:W-:-:S05]  /*5120*/  SHF.R.U32.HI R2, RZ, 0x2, R9 ;  /* 0x00000002ff027819 */ /* 0x001fca0000011609 */
[----:B------:R-:W-:-:S04]  /*5130*/  IMAD.WIDE.U32 R2, R2, 0x24924925, RZ ;  /* 0x2492492502027825 */ /* 0x000fc800078e00ff */
[----:B------:R-:W-:Y:S01]  /*5140*/  IMAD R6, R3, -0x1c, R9 ;  /* 0xffffffe403067824 */ /* 0x000fe200078e0209 */
[--C-:B------:R-:W-:Y:S01]  /*5150*/  @P3 LOP3.LUT R0, R0, 0x1, R3.reuse, 0x78, !PT ;  /* 0x0000000100003812 */ /* 0x100fe200078e7803 */
[----:B------:R-:W-:Y:S01]  /*5160*/  IMAD.MOV.U32 R2, RZ, RZ, -0x1 ;  /* 0xffffffffff027424 */ /* 0x000fe200078e00ff */
[----:B------:R-:W-:Y:S02]  /*5170*/  PRMT R3, RZ, 0x7610, R3 ;  /* 0x00007610ff037816 */ /* 0x000fe40000000003 */
[----:B--2---:R-:W-:-:S04]  /*5180*/  IADD3 R18, P4, R18, R10, RZ ;  /* 0x0000000a12127210 */ /* 0x004fc80007f9e0ff */
[----:B------:R-:W-:Y:S01]  /*5190*/  ISETP.GE.U32.AND P1, PT, R18, UR4, PT ;  /* 0x0000000412007c0c */ /* 0x000fe2000bf26070 */
[----:B------:R-:W-:-:S05]  /*51a0*/  IMAD.X R17, R17, 0x1, R23, P4 ;  /* 0x0000000111117824 */ /* 0x000fca00020e0617 */
[----:B------:R-:W-:-:S13]  /*51b0*/  ISETP.GE.U32.AND.EX P1, PT, R17, UR5, PT, P1 ;  /* 0x0000000511007c0c */ /* 0x000fda000bf26110 */
[----:B------:R-:W-:Y:S05]  /*51c0*/  @P1 BRA `(.L_x_109) ;  /* 0x00000004005c1947 */ /* 0x000fea0003800000 */
[----:B------:R-:W0:Y:S01]  /*51d0*/  S2R R11, SR_CTAID.X ;  /* 0x00000000000b7919 */ /* 0x000e220000002500 */
[----:B------:R-:W-:Y:S01]  /*51e0*/  ULDC.64 UR4, c[0x0][0x628] ;  /* 0x00018a0000047ab9 */ /* 0x000fe20000000a00 */
[----:B------:R-:W1:Y:S01]  /*51f0*/  LDC R12, c[0x0][0x144] ;  /* 0x00005100ff0c7b82 */ /* 0x000e620000000800 */
[----:B------:R-:W-:Y:S01]  /*5200*/  ISETP.NE.U32.AND P1, PT, RZ, UR4, PT ;  /* 0x00000004ff007c0c */ /* 0x000fe2000bf25070 */
[----:B------:R-:W2:Y:S01]  /*5210*/  S2R R9, SR_CTAID.Y ;  /* 0x0000000000097919 */ /* 0x000ea20000002600 */
[----:B------:R-:W-:Y:S01]  /*5220*/  ULDC UR6, c[0x0][0x150] ;  /* 0x0000540000067ab9 */ /* 0x000fe20000000800 */
[----:B------:R-:W-:Y:S01]  /*5230*/  ULDC UR7, c[0x0][0x630] ;  /* 0x00018c0000077ab9 */ /* 0x000fe20000000800 */
[----:B------:R-:W-:Y:S01]  /*5240*/  ISETP.NE.AND.EX P1, PT, RZ, UR5, PT, P1 ;  /* 0x00000005ff007c0c */ /* 0x000fe2000bf25310 */
[----:B------:R-:W-:Y:S01]  /*5250*/  IMAD.MOV.U32 R2, RZ, RZ, R18 ;  /* 0x000000ffff027224 */ /* 0x000fe200078e0012 */
[----:B0-----:R-:W-:-:S05]  /*5260*/  I2FP.F32.U32 R3, R11 ;  /* 0x0000000b00037245 */ /* 0x001fca0000201000 */
[----:B------:R-:W-:Y:S01]  /*5270*/  FMUL R14, R3, UR6 ;  /* 0x00000006030e7c20 */ /* 0x000fe20008400000 */
[----:B------:R-:W-:-:S05]  /*5280*/  IMAD.MOV.U32 R3, RZ, RZ, R17 ;  /* 0x000000ffff037224 */ /* 0x000fca00078e0011 */
[----:B--2---:R-:W-:Y:S05]  /*5290*/  @!P1 BRA `(.L_x_110) ;  /* 0x0000000000289947 */ /* 0x004fea0003800000 */
[----:B------:R-:W-:Y:S02]  /*52a0*/  ULDC UR6, c[0x0][0x634] ;  /* 0x00018d0000067ab9 */ /* 0x000fe40000000800 */
[----:B------:R-:W-:-:S05]  /*52b0*/  IADD3 R3, P1, R18, UR6, RZ ;  /* 0x0000000612037c10 */ /* 0x000fca000ff3e0ff */
[----:B------:R-:W-:-:S04]  /*52c0*/  IMAD.X R13, RZ, RZ, R17, P1 ;  /* 0x000000ffff0d7224 */ /* 0x000fc800008e0611 */
[----:B------:R-:W-:-:S04]  /*52d0*/  IMAD.WIDE.U32 R4, R13, UR4, RZ ;  /* 0x000000040d047c25 */ /* 0x000fc8000f8e00ff */
[----:B------:R-:W-:-:S04]  /*52e0*/  IMAD.WIDE.U32 R4, P1, R3, UR5, R4 ;  /* 0x0000000503047c25 */ /* 0x000fc8000f820004 */
[----:B------:R-:W-:-:S04]  /*52f0*/  IMAD.WIDE.U32 R2, R3, UR4, RZ ;  /* 0x0000000403027c25 */ /* 0x000fc8000f8e00ff */
[----:B------:R-:W-:Y:S01]  /*5300*/  IMAD.MOV.U32 R2, RZ, RZ, R5 ;  /* 0x000000ffff027224 */ /* 0x000fe200078e0005 */
[----:B------:R-:W-:Y:S01]  /*5310*/  IADD3 RZ, P3, R3, R4, RZ ;  /* 0x0000000403ff7210 */ /* 0x000fe20007f7e0ff */
[----:B------:R-:W-:-:S04]  /*5320*/  IMAD.X R3, RZ, RZ, RZ, P1 ;  /* 0x000000ffff037224 */ /* 0x000fc800008e06ff */
[----:B------:R-:W-:-:S08]  /*5330*/  IMAD.WIDE.U32.X R2, R13, UR5, R2, P3 ;  /* 0x000000050d027c25 */ /* 0x000fd000098e0402 */
.L_x_110:
[--C-:B------:R-:W-:Y:S01]  /*5340*/  SHF.R.U64 R10, R2, UR7, R3.reuse ;  /* 0x00000007020a7c19 */ /* 0x100fe20008001203 */
[----:B------:R-:W0:Y:S01]  /*5350*/  F2I.U32.TRUNC.NTZ R14, R14 ;  /* 0x0000000e000e7305 */ /* 0x000e22000020f000 */
[----:B------:R-:W-:Y:S01]  /*5360*/  SHF.R.U32.HI R2, RZ, UR7, R3 ;  /* 0x00000007ff027c19 */ /* 0x000fe20008011603 */
[----:B------:R-:W-:Y:S01]  /*5370*/  ULDC.64 UR4, c[0x0][0x620] ;  /* 0x0001880000047ab9 */ /* 0x000fe20000000a00 */
[----:B------:R-:W-:Y:S01]  /*5380*/  IADD3 R5, P1, RZ, -R10, RZ ;  /* 0x8000000aff057210 */ /* 0x000fe20007f3e0ff */
[----:B------:R-:W-:Y:S01]  /*5390*/  IMAD.MOV.U32 R3, RZ, RZ, R17 ;  /* 0x000000ffff037224 */ /* 0x000fe200078e0011 */
[----:B------:R-:W-:-:S03]  /*53a0*/  ULDC.64 UR6, c[0x0][0x640] ;  /* 0x0001900000067ab9 */ /* 0x000fc60000000a00 */
[----:B------:R-:W-:Y:S01]  /*53b0*/  IMAD.X R2, RZ, RZ, ~R2, P1 ;  /* 0x000000ffff027224 */ /* 0x000fe200008e0e02 */
[----:B------:R-:W-:-:S03]  /*53c0*/  ISETP.NE.U32.AND P1, PT, RZ, UR6, PT ;  /* 0x00000006ff007c0c */ /* 0x000fc6000bf25070 */
[----:B------:R-:W-:Y:S01]  /*53d0*/  IMAD R4, R2, UR4, RZ ;  /* 0x0000000402047c24 */ /* 0x000fe2000f8e02ff */
[----:B------:R-:W-:Y:S01]  /*53e0*/  ISETP.NE.AND.EX P1, PT, RZ, UR7, PT, P1 ;  /* 0x00000007ff007c0c */ /* 0x000fe2000bf25310 */
[----:B------:R-:W-:-:S04]  /*53f0*/  IMAD.MOV.U32 R2, RZ, RZ, R18 ;  /* 0x000000ffff027224 */ /* 0x000fc800078e0012 */
[----:B------:R-:W-:Y:S01]  /*5400*/  IMAD.WIDE.U32 R2, R5, UR4, R2 ;  /* 0x0000000405027c25 */ /* 0x000fe2000f8e0002 */
[----:B------:R-:W-:-:S03]  /*5410*/  ULDC UR4, c[0x0][0x618] ;  /* 0x0001860000047ab9 */ /* 0x000fc60000000800 */
[----:B------:R-:W-:Y:S01]  /*5420*/  IMAD R5, R5, UR5, R4 ;  /* 0x0000000505057c24 */ /* 0x000fe2000f8e0204 */
[----:B------:R-:W-:Y:S01]  /*5430*/  ULDC UR5, c[0x0][0x154] ;  /* 0x0000550000057ab9 */ /* 0x000fe20000000800 */
[----:B0-----:R-:W-:Y:S02]  /*5440*/  IMAD.MOV R4, RZ, RZ, -R14 ;  /* 0x000000ffff047224 */ /* 0x001fe400078e0a0e */
[----:B------:R-:W0:Y:S01]  /*5450*/  LDC R14, c[0x0][0x148] ;  /* 0x00005200ff0e7b82 */ /* 0x000e220000000800 */
[----:B------:R-:W-:Y:S02]  /*5460*/  IMAD.IADD R3, R3, 0x1, R5 ;  /* 0x0000000103037824 */ /* 0x000fe400078e0205 */
[----:B-1----:R-:W-:Y:S01]  /*5470*/  IMAD R11, R12, R4, R11 ;  /* 0x000000040c0b7224 */ /* 0x002fe200078e020b */
[----:B------:R-:W-:Y:S02]  /*5480*/  I2FP.F32.U32 R4, R9 ;  /* 0x0000000900047245 */ /* 0x000fe40000201000 */
[----:B------:R-:W-:-:S02]  /*5490*/  SHF.R.U64 R12, R2, UR4, R3 ;  /* 0x00000004020c7c19 */ /* 0x000fc40008001203 */
[----:B------:R-:W-:Y:S01]  /*54a0*/  SHF.R.U32.HI R3, RZ, UR4, R3 ;  /* 0x00000004ff037c19 */ /* 0x000fe20008011603 */
[----:B------:R-:W-:Y:S01]  /*54b0*/  FMUL R4, R4, UR5 ;  /* 0x0000000504047c20 */ /* 0x000fe20008400000 */
[----:B------:R-:W-:Y:S02]  /*54c0*/  ULDC UR4, c[0x0][0x608] ;  /* 0x0001820000047ab9 */ /* 0x000fe40000000800 */
[--C-:B------:R-:W-:Y:S01]  /*54d0*/  SHF.R.U64 R15, R12, UR4, R3.reuse ;  /* 0x000000040c0f7c19 */ /* 0x100fe20008001203 */
[----:B------:R1:W2:Y:S01]  /*54e0*/  F2I.U32.TRUNC.NTZ R20, R4 ;  /* 0x0000000400147305 */ /* 0x0002a2000020f000 */
[----:B------:R-:W-:Y:S01]  /*54f0*/  SHF.R.U32.HI R2, RZ, UR4, R3 ;  /* 0x00000004ff027c19 */ /* 0x000fe20008011603 */
[----:B------:R-:W-:-:S03]  /*5500*/  ULDC UR4, c[0x0][0x658] ;  /* 0x0001960000047ab9 */ /* 0x000fc60000000800 */
[--C-:B------:R-:W-:Y:S02]  /*5510*/  SHF.R.U64 R13, R15, UR4, R2.reuse ;  /* 0x000000040f0d7c19 */ /* 0x100fe40008001202 */
[----:B------:R-:W-:-:S03]  /*5520*/  SHF.R.U32.HI R19, RZ, UR4, R2 ;  /* 0x00000004ff137c19 */ /* 0x000fc60008011602 */
[----:B------:R-:W-:Y:S02]  /*5530*/  IMAD.MOV.U32 R2, RZ, RZ, R13 ;  /* 0x000000ffff027224 */ /* 0x000fe400078e000d */
[----:B------:R-:W-:Y:S01]  /*5540*/  IMAD.MOV.U32 R3, RZ, RZ, R19 ;  /* 0x000000ffff037224 */ /* 0x000fe200078e0013 */
[----:B-1----:R-:W-:Y:S06]  /*5550*/  @!P1 BRA `(.L_x_111) ;  /* 0x0000000000289947 */ /* 0x002fec0003800000 */
        /* <DEDUP_REMOVED lines=10> */
.L_x_111:
[----:B------:R-:W1:Y:S01]  /*5600*/  LDC R4, c[0x0][0x65c] ;  /* 0x00019700ff047b82 */ /* 0x000e620000000800 */
[----:B------:R-:W-:Y:S01]  /*5610*/  ULDC UR4, c[0x0][0x648] ;  /* 0x0001920000047ab9 */ /* 0x000fe20000000800 */
[----:B------:R-:W-:Y:S01]  /*5620*/  LOP3.LUT R15, R15, UR16, RZ, 0xc0, !PT ;  /* 0x000000100f0f7c12 */ /* 0x000fe2000f8ec0ff */
[----:B--2---:R-:W-:Y:S01]  /*5630*/  IMAD.MOV R20, RZ, RZ, -R20 ;  /* 0x000000ffff147224 */ /* 0x004fe200078e0a14 */
[----:B------:R-:W-:Y:S01]  /*5640*/  SHF.R.U64 R2, R2, UR4, R3 ;  /* 0x0000000402027c19 */ /* 0x000fe20008001203 */
[----:B------:R-:W-:Y:S01]  /*5650*/  ULDC UR4, c[0x0][0x638] ;  /* 0x00018e0000047ab9 */ /* 0x000fe20000000800 */
[----:B------:R-:W-:Y:S01]  /*5660*/  LOP3.LUT R12, R12, UR15, RZ, 0xc0, !PT ;  /* 0x0000000f0c0c7c12 */ /* 0x000fe2000f8ec0ff */
[----:B------:R-:W-:Y:S01]  /*5670*/  ULDC UR5, c[0x0][0x610] ;  /* 0x0001840000057ab9 */ /* 0x000fe20000000800 */
[----:B------:R-:W-:Y:S01]  /*5680*/  IMAD.MOV.U32 R3, RZ, RZ, 0x1 ;  /* 0x00000001ff037424 */ /* 0x000fe200078e00ff */
[----:B-1----:R-:W-:Y:S01]  /*5690*/  ISETP.NE.AND P1, PT, R4, 0x1, PT ;  /* 0x000000010400780c */ /* 0x002fe20003f25270 */
[----:B------:R-:W-:-:S02]  /*56a0*/  IMAD.MOV R4, RZ, RZ, -R2 ;  /* 0x000000ffff047224 */ /* 0x000fc400078e0a02 */
[----:B------:R-:W-:Y:S02]  /*56b0*/  IMAD R2, R2, UR17, R15 ;  /* 0x0000001102027c24 */ /* 0x000fe4000f8e020f */
[----:B------:R-:W-:Y:S01]  /*56c0*/  IMAD R13, R4, UR4, R13 ;  /* 0x00000004040d7c24 */ /* 0x000fe2000f8e020d */
[----:B------:R-:W-:-:S07]  /*56d0*/  ULDC UR4, c[0x0][0x600] ;  /* 0x0001800000047ab9 */ /* 0x000fce0000000800 */
[----:B0-----:R-:W-:-:S04]  /*56e0*/  @P1 IMAD R11, R14, R20, R9 ;  /* 0x000000140e0b1224 */ /* 0x001fc800078e0209 */
[----:B------:R-:W-:Y:S02]  /*56f0*/  IMAD R11, R2, UR5, R11 ;  /* 0x00000005020b7c24 */ /* 0x000fe4000f8e020b */
[----:B------:R-:W-:-:S05]  /*5700*/  IMAD R2, R13, UR4, R12 ;  /* 0x000000040d027c24 */ /* 0x000fca000f8e020c */
[----:B------:R-:W-:Y:S02]  /*5710*/  SEL R22, R2, R11, !P1 ;  /* 0x0000000b02167207 */ /* 0x000fe40004800000 */
[----:B------:R-:W-:Y:S01]  /*5720*/  SEL R19, R11, R2, !P1 ;  /* 0x000000020b137207 */ /* 0x000fe20004800000 */
[----:B------:R-:W-:-:S07]  /*5730*/  IMAD.MOV.U32 R2, RZ, RZ, R10 ;  /* 0x000000ffff027224 */ /* 0x000fce00078e000a */
.L_x_109:
[----:B------:R-:W-:Y:S05]  /*5740*/  BSYNC B1 ;  /* 0x0000000000017941 */ /* 0x000fea0003800000 */
.L_x_108:
[----:B------:R-:W-:-:S13]  /*5750*/  LOP3.LUT P1, RZ, R3, 0xff, RZ, 0xc0, !PT ;  /* 0x000000ff03ff7812 */ /* 0x000fda000782c0ff */
[----:B------:R-:W-:Y:S05]  /*5760*/  @P1 BRA `(.L_x_112) ;  /* 0xfffffff400381947 */ /* 0x000fea000383ffff */
[----:B------:R-:W-:Y:S05]  /*5770*/  BSYNC B0 ;  /* 0x0000000000007941 */ /* 0x000fea0003800000 */
.L_x_100:
[----:B------:R-:W-:-:S03]  /*5780*/  UMOV UR4, 0xffffffff ;  /* 0xffffffff00047882 */ /* 0x000fc60000000000 */
[----:B------:R-:W-:Y:S05]  /*5790*/  BRA.DIV UR4, `(.L_x_113) ;  /* 0x0000001204a07947 */ /* 0x000fea000b800000 */
[----:B------:R-:W-:-:S13]  /*57a0*/  ELECT P6, URZ, PT ;  /* 0x00000000003f782f */ /* 0x000fda00038c0000 */
.L_x_153:
[----:B------:R-:W-:Y:S04]  /*57b0*/  BSSY B0, `(.L_x_114) ;  /* 0x0000103000007945 */ /* 0x000fe80003800000 */
[----:B------:R-:W-:Y:S05]  /*57c0*/  @!P6 BRA `(.L_x_115) ;  /* 0x000000100004e947 */ /* 0x000fea0003800000 */
[----:B------:R-:W-:-:S04]  /*57d0*/  LOP3.LUT R16, R16, 0x2, RZ, 0xfc, !PT ;  /* 0x0000000210107812 */ /* 0x000fc800078efcff */
[----:B------:R-:W-:-:S13]  /*57e0*/  ISETP.NE.AND P0, PT, R16, 0x3, PT ;  /* 0x000000031000780c */ /* 0x000fda0003f05270 */
[----:B------:R-:W-:Y:S05]  /*57f0*/  @!P0 BRA `(.L_x_116) ;  /* 0x0000000000048947 */ /* 0x000fea0003800000 */
[----:B------:R-:W-:Y:S01]  /*5800*/  BPT.TRAP 0x1 ;  /* 0x000000040000795c */ /* 0x000fe20000300000 */
.L_x_116:
[----:B------:R-:W0:Y:S01]  /*5810*/  S2R R3, SR_CgaCtaId ;  /* 0x0000000000037919 */ /* 0x000e220000008800 */
[----:B------:R-:W-:-:S04]  /*5820*/  MOV R2, 0x400 ;  /* 0x0000040000027802 */ /* 0x000fc80000000f00 */
[----:B0-----:R-:W-:Y:S02]  /*5830*/  LEA R3, R3, R2, 0x18 ;  /* 0x0000000203037211 */ /* 0x001fe400078ec0ff */
[----:B------:R-:W-:-:S03]  /*5840*/  SHF.L.U32 R2, R0, 0x1f, RZ ;  /* 0x0000001f00027819 */ /* 0x000fc600000006ff */
[----:B------:R-:W-:-:S04]  /*5850*/  VIADD R3, R3, 0xe0 ;  /* 0x000000e003037836 */ /* 0x000fc80000000000 */
[C---:B------:R-:W-:Y:S02]  /*5860*/  IMAD R7, R6.reuse, 0x8, R3 ;  /* 0x0000000806077824 */ /* 0x040fe400078e0203 */
[----:B------:R-:W-:Y:S02]  /*5870*/  VIADD R6, R6, 0x1 ;  /* 0x0000000106067836 */ /* 0x000fe40000000000 */
[----:B------:R-:W0:Y:S03]  /*5880*/  SYNCS.PHASECHK.TRANS64.TRYWAIT P0, [R7+URZ], R2 ;  /* 0x00000002070075a7 */ /* 0x000e26000800017f */
[----:B------:R-:W-:-:S04]  /*5890*/  ISETP.NE.AND P1, PT, R6, 0x1c, PT ;  /* 0x0000001c0600780c */ /* 0x000fc80003f25270 */
[----:B------:R-:W-:Y:S02]  /*58a0*/  SEL R5, RZ, 0x1, P1 ;  /* 0x00000001ff057807 */ /* 0x000fe40000800000 */
[----:B------:R-:W-:Y:S02]  /*58b0*/  SEL R6, R6, RZ, P1 ;  /* 0x000000ff06067207 */ /* 0x000fe40000800000 */
[----:B------:R-:W-:-:S03]  /*58c0*/  LOP3.LUT R5, R0, R5, RZ, 0x3c, !PT ;  /* 0x0000000500057212 */ /* 0x000fc600078e3cff */
[----:B------:R-:W-:Y:S01]  /*58d0*/  IMAD R9, R6, 0x8, R3 ;  /* 0x0000000806097824 */ /* 0x000fe200078e0203 */
[----:B------:R-:W-:Y:S01]  /*58e0*/  SHF.L.U32 R4, R5, 0x1f, RZ ;  /* 0x0000001f05047819 */ /* 0x000fe200000006ff */
[----:B0-----:R-:W-:Y:S06]  /*58f0*/  @!P0 BRA `(.L_x_117) ;  /* 0x0000001000688947 */ /* 0x001fec0003800000 */
.L_x_154:
[----:B------:R-:W1:Y:S01]  /*5900*/  SYNCS.PHASECHK.TRANS64.TRYWAIT P0, [R9+URZ], R4 ;  /* 0x00000004090075a7 */ /* 0x000e62000800017f */
[----:B------:R-:W-:-:S05]  /*5910*/  VIADD R0, R6, 0x1 ;  /* 0x0000000106007836 */ /* 0x000fca0000000000 */
[----:B------:R-:W-:-:S04]  /*5920*/  ISETP.NE.AND P1, PT, R0, 0x1c, PT ;  /* 0x0000001c0000780c */ /* 0x000fc80003f25270 */
[----:B0-----:R-:W-:Y:S02]  /*5930*/  SEL R2, RZ, 0x1, P1 ;  /* 0x00000001ff027807 */ /* 0x001fe40000800000 */
[----:B------:R-:W-:Y:S02]  /*5940*/  SEL R0, R0, RZ, P1 ;  /* 0x000000ff00007207 */ /* 0x000fe40000800000 */
[----:B------:R-:W-:-:S03]  /*5950*/  LOP3.LUT R7, R5, R2, RZ, 0x3c, !PT ;  /* 0x0000000205077212 */ /* 0x000fc600078e3cff */
[----:B------:R-:W-:Y:S01]  /*5960*/  IMAD R6, R0, 0x8, R3 ;  /* 0x0000000800067824 */ /* 0x000fe200078e0203 */
[----:B------:R-:W-:Y:S01]  /*5970*/  SHF.L.U32 R5, R7, 0x1f, RZ ;  /* 0x0000001f07057819 */ /* 0x000fe200000006ff */
[----:B-1----:R-:W-:Y:S06]  /*5980*/  @!P0 BRA `(.L_x_118) ;  /* 0x0000001000588947 */ /* 0x002fec0003800000 */
.L_x_155:
[----:B------:R-:W1:Y:S01]  /*5990*/  SYNCS.PHASECHK.TRANS64.TRYWAIT P0, [R6+URZ], R5 ;  /* 0x00000005060075a7 */ /* 0x000e62000800017f */
[----:B------:R-:W-:-:S05]  /*59a0*/  VIADD R0, R0, 0x1 ;  /* 0x0000000100007836 */ /* 0x000fca0000000000 */
[----:B------:R-:W-:-:S04]  /*59b0*/  ISETP.NE.AND P1, PT, R0, 0x1c, PT ;  /* 0x0000001c0000780c */ /* 0x000fc80003f25270 */
[----:B------:R-:W-:Y:S02]  /*59c0*/  SEL R2, RZ, 0x1, P1 ;  /* 0x00000001ff027807 */ /* 0x000fe40000800000 */
[----:B------:R-:W-:Y:S02]  /*59d0*/  SEL R0, R0, RZ, P1 ;  /* 0x000000ff00007207 */ /* 0x000fe40000800000 */
[----:B------:R-:W-:-:S03]  /*59e0*/  LOP3.LUT R7, R7, R2, RZ, 0x3c, !PT ;  /* 0x0000000207077212 */ /* 0x000fc600078e3cff */
[----:B0-----:R-:W-:Y:S01]  /*59f0*/  IMAD R9, R0, 0x8, R3 ;  /* 0x0000000800097824 */ /* 0x001fe200078e0203 */
[----:B------:R-:W-:Y:S01]  /*5a00*/  SHF.L.U32 R4, R7, 0x1f, RZ ;  /* 0x0000001f07047819 */ /* 0x000fe200000006ff */
[----:B-1----:R-:W-:Y:S06]  /*5a10*/  @!P0 BRA `(.L_x_119) ;  /* 0x0000001000488947 */ /* 0x002fec0003800000 */
.L_x_156:
        /* <DEDUP_REMOVED lines=9> */
.L_x_157:
        /* <DEDUP_REMOVED lines=9> */
.L_x_158:
        /* <DEDUP_REMOVED lines=9> */
.L_x_159:
        /* <DEDUP_REMOVED lines=9> */
.L_x_160:
        /* <DEDUP_REMOVED lines=9> */
.L_x_161:
        /* <DEDUP_REMOVED lines=9> */
.L_x_162:
        /* <DEDUP_REMOVED lines=9> */
.L_x_163:
        /* <DEDUP_REMOVED lines=9> */
.L_x_164:
        /* <DEDUP_REMOVED lines=9> */
.L_x_165:
        /* <DEDUP_REMOVED lines=9> */
.L_x_166:
        /* <DEDUP_REMOVED lines=9> */
.L_x_167:
        /* <DEDUP_REMOVED lines=9> */
.L_x_168:
        /* <DEDUP_REMOVED lines=9> */
.L_x_169:
        /* <DEDUP_REMOVED lines=9> */
.L_x_170:
        /* <DEDUP_REMOVED lines=9> */
.L_x_171:
        /* <DEDUP_REMOVED lines=9> */
.L_x_172:
        /* <DEDUP_REMOVED lines=9> */
.L_x_173:
        /* <DEDUP_REMOVED lines=9> */
.L_x_174:
        /* <DEDUP_REMOVED lines=9> */
.L_x_175:
        /* <DEDUP_REMOVED lines=9> */
.L_x_176:
        /* <DEDUP_REMOVED lines=9> */
.L_x_177:
        /* <DEDUP_REMOVED lines=9> */
.L_x_178:
        /* <DEDUP_REMOVED lines=9> */
.L_x_179:
[----:B------:R-:W1:Y:S01]  /*6710*/  SYNCS.PHASECHK.TRANS64.TRYWAIT P0, [R6+URZ], R5 ;  /* 0x00000005060075a7 */ /* 0x000e62000800017f */
[----:B------:R-:W-:-:S05]  /*6720*/  VIADD R0, R0, 0x1 ;  /* 0x0000000100007836 */ /* 0x000fca0000000000 */
[----:B------:R-:W-:-:S04]  /*6730*/  ISETP.NE.AND P1, PT, R0, 0x1c, PT ;  /* 0x0000001c0000780c */ /* 0x000fc80003f25270 */
[----:B------:R-:W-:Y:S02]  /*6740*/  SEL R2, RZ, 0x1, P1 ;  /* 0x00000001ff027807 */ /* 0x000fe40000800000 */
[----:B------:R-:W-:Y:S02]  /*6750*/  SEL R0, R0, RZ, P1 ;  /* 0x000000ff00007207 */ /* 0x000fe40000800000 */
[----:B------:R-:W-:Y:S01]  /*6760*/  LOP3.LUT R2, R7, R2, RZ, 0x3c, !PT ;  /* 0x0000000207027212 */ /* 0x000fe200078e3cff */
[----:B-1----:R-:W-:Y:S06]  /*6770*/  @!P0 BRA `(.L_x_143) ;  /* 0x0000000800d08947 */ /* 0x002fec0003800000 */
.L_x_180:
[----:B------:R-:W-:Y:S01]  /*6780*/  IMAD R3, R0, 0x8, R3 ;  /* 0x0000000800037824 */ /* 0x000fe200078e0203 */
[----:B------:R-:W-:-:S07]  /*6790*/  SHF.L.U32 R0, R2, 0x1f, RZ ;  /* 0x0000001f02007819 */ /* 0x000fce00000006ff */
.L_x_144:
[----:B--2---:R2:W3:Y:S02]  /*67a0*/  SYNCS.PHASECHK.TRANS64.TRYWAIT P0, [R3+URZ], R0 ;  /* 0x00000000030075a7 */ /* 0x0044e4000800017f */
[----:B---3--:R-:W-:Y:S05]  /*67b0*/  @!P0 NANOSLEEP.SYNCS 0x989680 ;  /* 0x009896800000895d */ /* 0x008fea0003900000 */
[----:B------:R-:W3:Y:S02]  /*67c0*/  @!P0 SYNCS.PHASECHK.TRANS64 P0, [R3+URZ], R0 ;  /* 0x00000000030085a7 */ /* 0x000ee4000800007f */
[----:B---3--:R-:W-:Y:S05]  /*67d0*/  @!P0 BRA `(.L_x_144) ;  /* 0xfffffffc00f08947 */ /* 0x008fea000383ffff */
.L_x_115:
[----:B------:R-:W-:Y:S05]  /*67e0*/  BSYNC B0 ;  /* 0x0000000000007941 */ /* 0x000fea0003800000 */
.L_x_114:
[----:B------:R-:W-:Y:S05]  /*67f0*/  EXIT ;  /* 0x000000000000794d */ /* 0x000fea0003800000 */
.L_x_16:
[----:B-1----:R1:W2:Y:S02]  /*6800*/  SYNCS.PHASECHK.TRANS64.TRYWAIT P0, [R63+URZ], R0 ;  /* 0x000000003f0075a7 */ /* 0x0022a4000800017f */
[----:B--2---:R-:W-:Y:S05]  /*6810*/  @!P0 NANOSLEEP.SYNCS 0x989680 ;  /* 0x009896800000895d */ /* 0x004fea0003900000 */
[----:B------:R-:W2:Y:S02]  /*6820*/  @!P0 SYNCS.PHASECHK.TRANS64 P0, [R63+URZ], R0 ;  /* 0x000000003f0085a7 */ /* 0x000ea4000800007f */
[----:B--2---:R-:W-:Y:S05]  /*6830*/  @!P0 BRA `(.L_x_16) ;  /* 0xfffffffc00f08947 */ /* 0x004fea000383ffff */
[----:B------:R-:W-:Y:S05]  /*6840*/  BRA `(.L_x_145) ;  /* 0xffffffac00f07947 */ /* 0x000fea000383ffff */
.L_x_21:
[----:B--2---:R2:W3:Y:S02]  /*6850*/  SYNCS.PHASECHK.TRANS64.TRYWAIT P1, [R3+URZ], R0 ;  /* 0x00000000030075a7 */ /* 0x0044e4000802017f */
[----:B---3--:R-:W-:Y:S05]  /*6860*/  @!P1 NANOSLEEP.SYNCS 0x989680 ;  /* 0x009896800000995d */ /* 0x008fea0003900000 */
[----:B------:R-:W3:Y:S02]  /*6870*/  @!P1 SYNCS.PHASECHK.TRANS64 P1, [R3+URZ], R0 ;  /* 0x00000000030095a7 */ /* 0x000ee4000802007f */
[----:B---3--:R-:W-:Y:S05]  /*6880*/  @!P1 BRA `(.L_x_21) ;  /* 0xfffffffc00f09947 */ /* 0x008fea000383ffff */
[----:B------:R-:W-:Y:S05]  /*6890*/  BRA `(.L_x_20) ;  /* 0xffffffb000547947 */ /* 0x000fea000383ffff */
.L_x_26:
[----:B--2---:R-:W-:-:S04]  /*68a0*/  IMAD.U32 R4, RZ, RZ, UR4 ;  /* 0x00000004ff047e24 */ /* 0x004fc8000f8e00ff */
[----:B------:R2:W3:Y:S03]  /*68b0*/  SYNCS.PHASECHK.TRANS64.TRYWAIT P1, [R4+URZ], R3 ;  /* 0x00000003040075a7 */ /* 0x0004e6000802017f */
[----:B---3--:R-:W-:Y:S05]  /*68c0*/  @!P1 NANOSLEEP.SYNCS 0x989680 ;  /* 0x009896800000995d */ /* 0x008fea0003900000 */
[----:B------:R-:W3:Y:S02]  /*68d0*/  @!P1 SYNCS.PHASECHK.TRANS64 P1, [R4+URZ], R3 ;  /* 0x00000003040095a7 */ /* 0x000ee4000802007f */
[----:B---3--:R-:W-:Y:S05]  /*68e0*/  @!P1 BRA `(.L_x_26) ;  /* 0xfffffffc00ec9947 */ /* 0x008fea000383ffff */
[----:B------:R-:W-:Y:S05]  /*68f0*/  BRA `(.L_x_25) ;  /* 0xffffffb000cc7947 */ /* 0x000fea000383ffff */
.L_x_32:
[----:B---3--:R3:W4:Y:S02]  /*6900*/  SYNCS.PHASECHK.TRANS64.TRYWAIT P0, [R63+URZ+0x10], R0 ;  /* 0x000010003f0075a7 */ /* 0x008724000800017f */
[----:B----4-:R-:W-:Y:S05]  /*6910*/  @!P0 NANOSLEEP.SYNCS 0x989680 ;  /* 0x009896800000895d */ /* 0x010fea0003900000 */
[----:B------:R-:W4:Y:S02]  /*6920*/  @!P0 SYNCS.PHASECHK.TRANS64 P0, [R63+URZ+0x10], R0 ;  /* 0x000010003f0085a7 */ /* 0x000f24000800007f */
[----:B----4-:R-:W-:Y:S05]  /*6930*/  @!P0 BRA `(.L_x_32) ;  /* 0xfffffffc00f08947 */ /* 0x010fea000383ffff */
[----:B------:R-:W-:Y:S05]  /*6940*/  BRA `(.L_x_146) ;  /* 0xffffffb400c47947 */ /* 0x000fea000383ffff */
.L_x_101:
[----:B------:R-:W-:Y:S01]  /*6950*/  BSSY B1, `(.L_x_147) ;  /* 0x0000006000017945 */ /* 0x000fe20003800000 */
[----:B------:R-:W-:-:S07]  /*6960*/  IMAD.MOV.U32 R15, RZ, RZ, -0x1 ;  /* 0xffffffffff0f7424 */ /* 0x000fce00078e00ff */
[----:B-----5:R-:W-:Y:S05]  /*6970*/  WARPSYNC.COLLECTIVE R15, `(.L_x_148) ;  /* 0x000000000f0c7348 */ /* 0x020fea0003c00000 */
[----:B------:R-:W-:Y:S02]  /*6980*/  ELECT P6, UR62, PT ;  /* 0x00000000003e782f */ /* 0x000fe400038c0000 */
[----:B------:R-:W-:Y:S01]  /*6990*/  MOV R14, UR62 ;  /* 0x0000003e000e7c02 */ /* 0x000fe20008000f00 */
[----:B-----5:R-:W-:Y:S10]  /*69a0*/  ENDCOLLECTIVE ;  /* 0x000000000000791b */ /* 0x020ff40003800000 */
.L_x_148:
[----:B------:R-:W-:Y:S05]  /*69b0*/  BSYNC B1 ;  /* 0x0000000000017941 */ /* 0x000fea0003800000 */
.L_x_147:
[----:B------:R-:W-:Y:S05]  /*69c0*/  BRA `(.L_x_149) ;  /* 0xffffffe000ac7947 */ /* 0x000fea000383ffff */
.L_x_104:
[----:B0-----:R0:W1:Y:S02]  /*69d0*/  SYNCS.PHASECHK.TRANS64.TRYWAIT P1, [R10+URZ+0xe0], R5 ;  /* 0x0000e0050a0075a7 */ /* 0x001064000802017f */
[----:B-1----:R-:W-:Y:S05]  /*69e0*/  @!P1 NANOSLEEP.SYNCS 0x989680 ;  /* 0x009896800000995d */ /* 0x002fea0003900000 */
[----:B------:R-:W1:Y:S02]  /*69f0*/  @!P1 SYNCS.PHASECHK.TRANS64 P1, [R10+URZ+0xe0], R5 ;  /* 0x0000e0050a0095a7 */ /* 0x000e64000802007f */
[----:B-1----:R-:W-:Y:S05]  /*6a00*/  @!P1 BRA `(.L_x_104) ;  /* 0xfffffffc00f09947 */ /* 0x002fea000383ffff */
[----:B------:R-:W-:Y:S05]  /*6a10*/  BRA `(.L_x_150) ;  /* 0xffffffe000e07947 */ /* 0x000fea000383ffff */
.L_x_113:
[----:B------:R-:W-:Y:S01]  /*6a20*/  BSSY B0, `(.L_x_151) ;  /* 0x0000006000007945 */ /* 0x000fe20003800000 */
[----:B------:R-:W-:-:S07]  /*6a30*/  IMAD.MOV.U32 R15, RZ, RZ, -0x1 ;  /* 0xffffffffff0f7424 */ /* 0x000fce00078e00ff */
[----:B-----5:R-:W-:Y:S05]  /*6a40*/  WARPSYNC.COLLECTIVE R15, `(.L_x_152) ;  /* 0x000000000f0c7348 */ /* 0x020fea0003c00000 */
[----:B------:R-:W-:Y:S02]  /*6a50*/  ELECT P6, UR62, PT ;  /* 0x00000000003e782f */ /* 0x000fe400038c0000 */
[----:B------:R-:W-:Y:S01]  /*6a60*/  MOV R14, UR62 ;  /* 0x0000003e000e7c02 */ /* 0x000fe20008000f00 */
[----:B-----5:R-:W-:Y:S10]  /*6a70*/  ENDCOLLECTIVE ;  /* 0x000000000000791b */ /* 0x020ff40003800000 */
.L_x_152:
[----:B------:R-:W-:Y:S05]  /*6a80*/  BSYNC B0 ;  /* 0x0000000000007941 */ /* 0x000fea0003800000 */
.L_x_151:
[----:B------:R-:W-:Y:S05]  /*6a90*/  BRA `(.L_x_153) ;  /* 0xffffffec00447947 */ /* 0x000fea000383ffff */
.L_x_117:
[----:B0-----:R0:W1:Y:S02]  /*6aa0*/  SYNCS.PHASECHK.TRANS64.TRYWAIT P0, [R7+URZ], R2 ;  /* 0x00000002070075a7 */ /* 0x001064000800017f */
[----:B-1----:R-:W-:Y:S05]  /*6ab0*/  @!P0 NANOSLEEP.SYNCS 0x989680 ;  /* 0x009896800000895d */ /* 0x002fea0003900000 */
[----:B------:R-:W1:Y:S02]  /*6ac0*/  @!P0 SYNCS.PHASECHK.TRANS64 P0, [R7+URZ], R2 ;  /* 0x00000002070085a7 */ /* 0x000e64000800007f */
[----:B-1----:R-:W-:Y:S05]  /*6ad0*/  @!P0 BRA `(.L_x_117) ;  /* 0xfffffffc00f08947 */ /* 0x002fea000383ffff */
[----:B------:R-:W-:Y:S05]  /*6ae0*/  BRA `(.L_x_154) ;  /* 0xffffffec00847947 */ /* 0x000fea000383ffff */
.L_x_118:
[----:B0-----:R0:W1:Y:S02]  /*6af0*/  SYNCS.PHASECHK.TRANS64.TRYWAIT P0, [R9+URZ], R4 ;  /* 0x00000004090075a7 */ /* 0x001064000800017f */
[----:B-1----:R-:W-:Y:S05]  /*6b00*/  @!P0 NANOSLEEP.SYNCS 0x989680 ;  /* 0x009896800000895d */ /* 0x002fea0003900000 */
[----:B------:R-:W1:Y:S02]  /*6b10*/  @!P0 SYNCS.PHASECHK.TRANS64 P0, [R9+URZ], R4 ;  /* 0x00000004090085a7 */ /* 0x000e64000800007f */
[----:B-1----:R-:W-:Y:S05]  /*6b20*/  @!P0 BRA `(.L_x_118) ;  /* 0xfffffffc00f08947 */ /* 0x002fea000383ffff */
[----:B------:R-:W-:Y:S05]  /*6b30*/  BRA `(.L_x_155) ;  /* 0xffffffec00947947 */ /* 0x000fea000383ffff */
.L_x_119:
[----:B0-----:R0:W1:Y:S02]  /*6b40*/  SYNCS.PHASECHK.TRANS64.TRYWAIT P0, [R6+URZ], R5 ;  /* 0x00000005060075a7 */ /* 0x001064000800017f */
[----:B-1----:R-:W-:Y:S05]  /*6b50*/  @!P0 NANOSLEEP.SYNCS 0x989680 ;  /* 0x009896800000895d */ /* 0x002fea0003900000 */
[----:B------:R-:W1:Y:S02]  /*6b60*/  @!P0 SYNCS.PHASECHK.TRANS64 P0, [R6+URZ], R5 ;  /* 0x00000005060085a7 */ /* 0x000e64000800007f */
[----:B-1----:R-:W-:Y:S05]  /*6b70*/  @!P0 BRA `(.L_x_119) ;  /* 0xfffffffc00f08947 */ /* 0x002fea000383ffff */
[----:B------:R-:W-:Y:S05]  /*6b80*/  BRA `(.L_x_156) ;  /* 0xffffffec00a47947 */ /* 0x000fea000383ffff */
.L_x_120:
[----:B0-----:R0:W1:Y:S02]  /*6b90*/  SYNCS.PHASECHK.TRANS64.TRYWAIT P0, [R9+URZ], R4 ;  /* 0x00000004090075a7 */ /* 0x001064000800017f */
[----:B-1----:R-:W-:Y:S05]  /*6ba0*/  @!P0 NANOSLEEP.SYNCS 0x989680 ;  /* 0x009896800000895d */ /* 0x002fea0003900000 */
[----:B------:R-:W1:Y:S02]  /*6bb0*/  @!P0 SYNCS.PHASECHK.TRANS64 P0, [R9+URZ], R4 ;  /* 0x00000004090085a7 */ /* 0x000e64000800007f */
[----:B-1----:R-:W-:Y:S05]  /*6bc0*/  @!P0 BRA `(.L_x_120) ;  /* 0xfffffffc00f08947 */ /* 0x002fea000383ffff */
[----:B------:R-:W-:Y:S05]  /*6bd0*/  BRA `(.L_x_157) ;  /* 0xffffffec00b47947 */ /* 0x000fea000383ffff */
.L_x_121:
[----:B0-----:R0:W1:Y:S02]  /*6be0*/  SYNCS.PHASECHK.TRANS64.TRYWAIT P0, [R6+URZ], R5 ;  /* 0x00000005060075a7 */ /* 0x001064000800017f */
[----:B-1----:R-:W-:Y:S05]  /*6bf0*/  @!P0 NANOSLEEP.SYNCS 0x989680 ;  /* 0x009896800000895d */ /* 0x002fea0003900000 */
[----:B------:R-:W1:Y:S02]  /*6c00*/  @!P0 SYNCS.PHASECHK.TRANS64 P0, [R6+URZ], R5 ;  /* 0x00000005060085a7 */ /* 0x000e64000800007f */
[----:B-1----:R-:W-:Y:S05]  /*6c10*/  @!P0 BRA `(.L_x_121) ;  /* 0xfffffffc00f08947 */ /* 0x002fea000383ffff */
[----:B------:R-:W-:Y:S05]  /*6c20*/  BRA `(.L_x_158) ;  /* 0xffffffec00c47947 */ /* 0x000fea000383ffff */
.L_x_122:
[----:B0-----:R0:W1:Y:S02]  /*6c30*/  SYNCS.PHASECHK.TRANS64.TRYWAIT P0, [R9+URZ], R4 ;  /* 0x00000004090075a7 */ /* 0x001064000800017f */
[----:B-1----:R-:W-:Y:S05]  /*6c40*/  @!P0 NANOSLEEP.SYNCS 0x989680 ;  /* 0x009896800000895d */ /* 0x002fea0003900000 */
[----:B------:R-:W1:Y:S02]  /*6c50*/  @!P0 SYNCS.PHASECHK.TRANS64 P0, [R9+URZ], R4 ;  /* 0x00000004090085a7 */ /* 0x000e64000800007f */
[----:B-1----:R-:W-:Y:S05]  /*6c60*/  @!P0 BRA `(.L_x_122) ;  /* 0xfffffffc00f08947 */ /* 0x002fea000383ffff */
[----:B------:R-:W-:Y:S05]  /*6c70*/  BRA `(.L_x_159) ;  /* 0xffffffec00d47947 */ /* 0x000fea000383ffff */
.L_x_123:
[----:B0-----:R0:W1:Y:S02]  /*6c80*/  SYNCS.PHASECHK.TRANS64.TRYWAIT P0, [R6+URZ], R5 ;  /* 0x00000005060075a7 */ /* 0x001064000800017f */
[----:B-1----:R-:W-:Y:S05]  /*6c90*/  @!P0 NANOSLEEP.SYNCS 0x989680 ;  /* 0x009896800000895d */ /* 0x002fea0003900000 */
[----:B------:R-:W1:Y:S02]  /*6ca0*/  @!P0 SYNCS.PHASECHK.TRANS64 P0, [R6+URZ], R5 ;  /* 0x00000005060085a7 */ /* 0x000e64000800007f */
[----:B-1----:R-:W-:Y:S05]  /*6cb0*/  @!P0 BRA `(.L_x_123) ;  /* 0xfffffffc00f08947 */ /* 0x002fea000383ffff */
[----:B------:R-:W-:Y:S05]  /*6cc0*/  BRA `(.L_x_160) ;  /* 0xffffffec00e47947 */ /* 0x000fea000383ffff */
.L_x_124:
[----:B0-----:R0:W1:Y:S02]  /*6cd0*/  SYNCS.PHASECHK.TRANS64.TRYWAIT P0, [R9+URZ], R4 ;  /* 0x00000004090075a7 */ /* 0x001064000800017f */
[----:B-1----:R-:W-:Y:S05]  /*6ce0*/  @!P0 NANOSLEEP.SYNCS 0x989680 ;  /* 0x009896800000895d */ /* 0x002fea0003900000 */
[----:B------:R-:W1:Y:S02]  /*6cf0*/  @!P0 SYNCS.PHASECHK.TRANS64 P0, [R9+URZ], R4 ;  /* 0x00000004090085a7 */ /* 0x000e64000800007f */
[----:B-1----:R-:W-:Y:S05]  /*6d00*/  @!P0 BRA `(.L_x_124) ;  /* 0xfffffffc00f08947 */ /* 0x002fea000383ffff */
[----:B------:R-:W-:Y:S05]  /*6d10*/  BRA `(.L_x_161) ;  /* 0xffffffec00f47947 */ /* 0x000fea000383ffff */
.L_x_125:
[----:B0-----:R0:W1:Y:S02]  /*6d20*/  SYNCS.PHASECHK.TRANS64.TRYWAIT P0, [R6+URZ], R5 ;  /* 0x00000005060075a7 */ /* 0x001064000800017f */
[----:B-1----:R-:W-:Y:S05]  /*6d30*/  @!P0 NANOSLEEP.SYNCS 0x989680 ;  /* 0x009896800000895d */ /* 0x002fea0003900000 */
[----:B------:R-:W1:Y:S02]  /*6d40*/  @!P0 SYNCS.PHASECHK.TRANS64 P0, [R6+URZ], R5 ;  /* 0x00000005060085a7 */ /* 0x000e64000800007f */
[----:B-1----:R-:W-:Y:S05]  /*6d50*/  @!P0 BRA `(.L_x_125) ;  /* 0xfffffffc00f08947 */ /* 0x002fea000383ffff */
[----:B------:R-:W-:Y:S05]  /*6d60*/  BRA `(.L_x_162) ;  /* 0xfffffff000047947 */ /* 0x000fea000383ffff */
.L_x_126:
[----:B0-----:R0:W1:Y:S02]  /*6d70*/  SYNCS.PHASECHK.TRANS64.TRYWAIT P0, [R9+URZ], R4 ;  /* 0x00000004090075a7 */ /* 0x001064000800017f */
[----:B-1----:R-:W-:Y:S05]  /*6d80*/  @!P0 NANOSLEEP.SYNCS 0x989680 ;  /* 0x009896800000895d */ /* 0x002fea0003900000 */
[----:B------:R-:W1:Y:S02]  /*6d90*/  @!P0 SYNCS.PHASECHK.TRANS64 P0, [R9+URZ], R4 ;  /* 0x00000004090085a7 */ /* 0x000e64000800007f */
[----:B-1----:R-:W-:Y:S05]  /*6da0*/  @!P0 BRA `(.L_x_126) ;  /* 0xfffffffc00f08947 */ /* 0x002fea000383ffff */
[----:B------:R-:W-:Y:S05]  /*6db0*/  BRA `(.L_x_163) ;  /* 0xfffffff000147947 */ /* 0x000fea000383ffff */
.L_x_127:
[----:B0-----:R0:W1:Y:S02]  /*6dc0*/  SYNCS.PHASECHK.TRANS64.TRYWAIT P0, [R6+URZ], R5 ;  /* 0x00000005060075a7 */ /* 0x001064000800017f */
[----:B-1----:R-:W-:Y:S05]  /*6dd0*/  @!P0 NANOSLEEP.SYNCS 0x989680 ;  /* 0x009896800000895d */ /* 0x002fea0003900000 */
[----:B------:R-:W1:Y:S02]  /*6de0*/  @!P0 SYNCS.PHASECHK.TRANS64 P0, [R6+URZ], R5 ;  /* 0x00000005060085a7 */ /* 0x000e64000800007f */
[----:B-1----:R-:W-:Y:S05]  /*6df0*/  @!P0 BRA `(.L_x_127) ;  /* 0xfffffffc00f08947 */ /* 0x002fea000383ffff */
[----:B------:R-:W-:Y:S05]  /*6e00*/  BRA `(.L_x_164) ;  /* 0xfffffff000247947 */ /* 0x000fea000383ffff */
.L_x_128:
[----:B0-----:R0:W1:Y:S02]  /*6e10*/  SYNCS.PHASECHK.TRANS64.TRYWAIT P0, [R9+URZ], R4 ;  /* 0x00000004090075a7 */ /* 0x001064000800017f */
[----:B-1----:R-:W-:Y:S05]  /*6e20*/  @!P0 NANOSLEEP.SYNCS 0x989680 ;  /* 0x009896800000895d */ /* 0x002fea0003900000 */
[----:B------:R-:W1:Y:S02]  /*6e30*/  @!P0 SYNCS.PHASECHK.TRANS64 P0, [R9+URZ], R4 ;  /* 0x00000004090085a7 */ /* 0x000e64000800007f */
[----:B-1----:R-:W-:Y:S05]  /*6e40*/  @!P0 BRA `(.L_x_128) ;  /* 0xfffffffc00f08947 */ /* 0x002fea000383ffff */
[----:B------:R-:W-:Y:S05]  /*6e50*/  BRA `(.L_x_165) ;  /* 0xfffffff000347947 */ /* 0x000fea000383ffff */
.L_x_129:
[----:B0-----:R0:W1:Y:S02]  /*6e60*/  SYNCS.PHASECHK.TRANS64.TRYWAIT P0, [R6+URZ], R5 ;  /* 0x00000005060075a7 */ /* 0x001064000800017f */
[----:B-1----:R-:W-:Y:S05]  /*6e70*/  @!P0 NANOSLEEP.SYNCS 0x989680 ;  /* 0x009896800000895d */ /* 0x002fea0003900000 */
[----:B------:R-:W1:Y:S02]  /*6e80*/  @!P0 SYNCS.PHASECHK.TRANS64 P0, [R6+URZ], R5 ;  /* 0x00000005060085a7 */ /* 0x000e64000800007f */
[----:B-1----:R-:W-:Y:S05]  /*6e90*/  @!P0 BRA `(.L_x_129) ;  /* 0xfffffffc00f08947 */ /* 0x002fea000383ffff */
[----:B------:R-:W-:Y:S05]  /*6ea0*/  BRA `(.L_x_166) ;  /* 0xfffffff000447947 */ /* 0x000fea000383ffff */
.L_x_130:
[----:B0-----:R0:W1:Y:S02]  /*6eb0*/  SYNCS.PHASECHK.TRANS64.TRYWAIT P0, [R9+URZ], R4 ;  /* 0x00000004090075a7 */ /* 0x001064000800017f */
[----:B-1----:R-:W-:Y:S05]  /*6ec0*/  @!P0 NANOSLEEP.SYNCS 0x989680 ;  /* 0x009896800000895d */ /* 0x002fea0003900000 */
[----:B------:R-:W1:Y:S02]  /*6ed0*/  @!P0 SYNCS.PHASECHK.TRANS64 P0, [R9+URZ], R4 ;  /* 0x00000004090085a7 */ /* 0x000e64000800007f */
[----:B-1----:R-:W-:Y:S05]  /*6ee0*/  @!P0 BRA `(.L_x_130) ;  /* 0xfffffffc00f08947 */ /* 0x002fea000383ffff */
[----:B------:R-:W-:Y:S05]  /*6ef0*/  BRA `(.L_x_167) ;  /* 0xfffffff000547947 */ /* 0x000fea000383ffff */
.L_x_131:
[----:B0-----:R0:W1:Y:S02]  /*6f00*/  SYNCS.PHASECHK.TRANS64.TRYWAIT P0, [R6+URZ], R5 ;  /* 0x00000005060075a7 */ /* 0x001064000800017f */
[----:B-1----:R-:W-:Y:S05]  /*6f10*/  @!P0 NANOSLEEP.SYNCS 0x989680 ;  /* 0x009896800000895d */ /* 0x002fea0003900000 */
[----:B------:R-:W1:Y:S02]  /*6f20*/  @!P0 SYNCS.PHASECHK.TRANS64 P0, [R6+URZ], R5 ;  /* 0x00000005060085a7 */ /* 0x000e64000800007f */
[----:B-1----:R-:W-:Y:S05]  /*6f30*/  @!P0 BRA `(.L_x_131) ;  /* 0xfffffffc00f08947 */ /* 0x002fea000383ffff */
[----:B------:R-:W-:Y:S05]  /*6f40*/  BRA `(.L_x_168) ;  /* 0xfffffff000647947 */ /* 0x000fea000383ffff */
.L_x_132:
[----:B0-----:R0:W1:Y:S02]  /*6f50*/  SYNCS.PHASECHK.TRANS64.TRYWAIT P0, [R9+URZ], R4 ;  /* 0x00000004090075a7 */ /* 0x001064000800017f */
[----:B-1----:R-:W-:Y:S05]  /*6f60*/  @!P0 NANOSLEEP.SYNCS 0x989680 ;  /* 0x009896800000895d */ /* 0x002fea0003900000 */
[----:B------:R-:W1:Y:S02]  /*6f70*/  @!P0 SYNCS.PHASECHK.TRANS64 P0, [R9+URZ], R4 ;  /* 0x00000004090085a7 */ /* 0x000e64000800007f */
[----:B-1----:R-:W-:Y:S05]  /*6f80*/  @!P0 BRA `(.L_x_132) ;  /* 0xfffffffc00f08947 */ /* 0x002fea000383ffff */
[----:B------:R-:W-:Y:S05]  /*6f90*/  BRA `(.L_x_169) ;  /* 0xfffffff000747947 */ /* 0x000fea000383ffff */
.L_x_133:
[----:B0-----:R0:W1:Y:S02]  /*6fa0*/  SYNCS.PHASECHK.TRANS64.TRYWAIT P0, [R6+URZ], R5 ;  /* 0x00000005060075a7 */ /* 0x001064000800017f */
[----:B-1----:R-:W-:Y:S05]  /*6fb0*/  @!P0 NANOSLEEP.SYNCS 0x989680 ;  /* 0x009896800000895d */ /* 0x002fea0003900000 */
[----:B------:R-:W1:Y:S02]  /*6fc0*/  @!P0 SYNCS.PHASECHK.TRANS64 P0, [R6+URZ], R5 ;  /* 0x00000005060085a7 */ /* 0x000e64000800007f */
[----:B-1----:R-:W-:Y:S05]  /*6fd0*/  @!P0 BRA `(.L_x_133) ;  /* 0xfffffffc00f08947 */ /* 0x002fea000383ffff */
[----:B------:R-:W-:Y:S05]  /*6fe0*/  BRA `(.L_x_170) ;  /* 0xfffffff000847947 */ /* 0x000fea000383ffff */
.L_x_134:
[----:B0-----:R0:W1:Y:S02]  /*6ff0*/  SYNCS.PHASECHK.TRANS64.TRYWAIT P0, [R9+URZ], R4 ;  /* 0x00000004090075a7 */ /* 0x001064000800017f */
[----:B-1----:R-:W-:Y:S05]  /*7000*/  @!P0 NANOSLEEP.SYNCS 0x989680 ;  /* 0x009896800000895d */ /* 0x002fea0003900000 */
[----:B------:R-:W1:Y:S02]  /*7010*/  @!P0 SYNCS.PHASECHK.TRANS64 P0, [R9+URZ], R4 ;  /* 0x00000004090085a7 */ /* 0x000e64000800007f */
[----:B-1----:R-:W-:Y:S05]  /*7020*/  @!P0 BRA `(.L_x_134) ;  /* 0xfffffffc00f08947 */ /* 0x002fea000383ffff */
[----:B------:R-:W-:Y:S05]  /*7030*/  BRA `(.L_x_171) ;  /* 0xfffffff000947947 */ /* 0x000fea000383ffff */
.L_x_135:
[----:B0-----:R0:W1:Y:S02]  /*7040*/  SYNCS.PHASECHK.TRANS64.TRYWAIT P0, [R6+URZ], R5 ;  /* 0x00000005060075a7 */ /* 0x001064000800017f */
[----:B-1----:R-:W-:Y:S05]  /*7050*/  @!P0 NANOSLEEP.SYNCS 0x989680 ;  /* 0x009896800000895d */ /* 0x002fea0003900000 */
[----:B------:R-:W1:Y:S02]  /*7060*/  @!P0 SYNCS.PHASECHK.TRANS64 P0, [R6+URZ], R5 ;  /* 0x00000005060085a7 */ /* 0x000e64000800007f */
[----:B-1----:R-:W-:Y:S05]  /*7070*/  @!P0 BRA `(.L_x_135) ;  /* 0xfffffffc00f08947 */ /* 0x002fea000383ffff */
[----:B------:R-:W-:Y:S05]  /*7080*/  BRA `(.L_x_172) ;  /* 0xfffffff000a47947 */ /* 0x000fea000383ffff */
.L_x_136:
[----:B0-----:R0:W1:Y:S02]  /*7090*/  SYNCS.PHASECHK.TRANS64.TRYWAIT P0, [R9+URZ], R4 ;  /* 0x00000004090075a7 */ /* 0x001064000800017f */
[----:B-1----:R-:W-:Y:S05]  /*70a0*/  @!P0 NANOSLEEP.SYNCS 0x989680 ;  /* 0x009896800000895d */ /* 0x002fea0003900000 */
[----:B------:R-:W1:Y:S02]  /*70b0*/  @!P0 SYNCS.PHASECHK.TRANS64 P0, [R9+URZ], R4 ;  /* 0x00000004090085a7 */ /* 0x000e64000800007f */
[----:B-1----:R-:W-:Y:S05]  /*70c0*/  @!P0 BRA `(.L_x_136) ;  /* 0xfffffffc00f08947 */ /* 0x002fea000383ffff */
[----:B------:R-:W-:Y:S05]  /*70d0*/  BRA `(.L_x_173) ;  /* 0xfffffff000b47947 */ /* 0x000fea000383ffff */
.L_x_137:
[----:B0-----:R0:W1:Y:S02]  /*70e0*/  SYNCS.PHASECHK.TRANS64.TRYWAIT P0, [R6+URZ], R5 ;  /* 0x00000005060075a7 */ /* 0x001064000800017f */
[----:B-1----:R-:W-:Y:S05]  /*70f0*/  @!P0 NANOSLEEP.SYNCS 0x989680 ;  /* 0x009896800000895d */ /* 0x002fea0003900000 */
[----:B------:R-:W1:Y:S02]  /*7100*/  @!P0 SYNCS.PHASECHK.TRANS64 P0, [R6+URZ], R5 ;  /* 0x00000005060085a7 */ /* 0x000e64000800007f */
[----:B-1----:R-:W-:Y:S05]  /*7110*/  @!P0 BRA `(.L_x_137) ;  /* 0xfffffffc00f08947 */ /* 0x002fea000383ffff */
[----:B------:R-:W-:Y:S05]  /*7120*/  BRA `(.L_x_174) ;  /* 0xfffffff000c47947 */ /* 0x000fea000383ffff */
.L_x_138:
[----:B0-----:R0:W1:Y:S02]  /*7130*/  SYNCS.PHASECHK.TRANS64.TRYWAIT P0, [R9+URZ], R4 ;  /* 0x00000004090075a7 */ /* 0x001064000800017f */
[----:B-1----:R-:W-:Y:S05]  /*7140*/  @!P0 NANOSLEEP.SYNCS 0x989680 ;  /* 0x009896800000895d */ /* 0x002fea0003900000 */
[----:B------:R-:W1:Y:S02]  /*7150*/  @!P0 SYNCS.PHASECHK.TRANS64 P0, [R9+URZ], R4 ;  /* 0x00000004090085a7 */ /* 0x000e64000800007f */
[----:B-1----:R-:W-:Y:S05]  /*7160*/  @!P0 BRA `(.L_x_138) ;  /* 0xfffffffc00f08947 */ /* 0x002fea000383ffff */
[----:B------:R-:W-:Y:S05]  /*7170*/  BRA `(.L_x_175) ;  /* 0xfffffff000d47947 */ /* 0x000fea000383ffff */
.L_x_139:
[----:B0-----:R0:W1:Y:S02]  /*7180*/  SYNCS.PHASECHK.TRANS64.TRYWAIT P0, [R6+URZ], R5 ;  /* 0x00000005060075a7 */ /* 0x001064000800017f */
[----:B-1----:R-:W-:Y:S05]  /*7190*/  @!P0 NANOSLEEP.SYNCS 0x989680 ;  /* 0x009896800000895d */ /* 0x002fea0003900000 */
[----:B------:R-:W1:Y:S02]  /*71a0*/  @!P0 SYNCS.PHASECHK.TRANS64 P0, [R6+URZ], R5 ;  /* 0x00000005060085a7 */ /* 0x000e64000800007f */
[----:B-1----:R-:W-:Y:S05]  /*71b0*/  @!P0 BRA `(.L_x_139) ;  /* 0xfffffffc00f08947 */ /* 0x002fea000383ffff */
[----:B------:R-:W-:Y:S05]  /*71c0*/  BRA `(.L_x_176) ;  /* 0xfffffff000e47947 */ /* 0x000fea000383ffff */
.L_x_140:
[----:B0-----:R0:W1:Y:S02]  /*71d0*/  SYNCS.PHASECHK.TRANS64.TRYWAIT P0, [R9+URZ], R4 ;  /* 0x00000004090075a7 */ /* 0x001064000800017f */
[----:B-1----:R-:W-:Y:S05]  /*71e0*/  @!P0 NANOSLEEP.SYNCS 0x989680 ;  /* 0x009896800000895d */ /* 0x002fea0003900000 */
[----:B------:R-:W1:Y:S02]  /*71f0*/  @!P0 SYNCS.PHASECHK.TRANS64 P0, [R9+URZ], R4 ;  /* 0x00000004090085a7 */ /* 0x000e64000800007f */
[----:B-1----:R-:W-:Y:S05]  /*7200*/  @!P0 BRA `(.L_x_140) ;  /* 0xfffffffc00f08947 */ /* 0x002fea000383ffff */
[----:B------:R-:W-:Y:S05]  /*7210*/  BRA `(.L_x_177) ;  /* 0xfffffff000f47947 */ /* 0x000fea000383ffff */
.L_x_141:
[----:B0-----:R0:W1:Y:S02]  /*7220*/  SYNCS.PHASECHK.TRANS64.TRYWAIT P0, [R6+URZ], R5 ;  /* 0x00000005060075a7 */ /* 0x001064000800017f */
[----:B-1----:R-:W-:Y:S05]  /*7230*/  @!P0 NANOSLEEP.SYNCS 0x989680 ;  /* 0x009896800000895d */ /* 0x002fea0003900000 */
[----:B------:R-:W1:Y:S02]  /*7240*/  @!P0 SYNCS.PHASECHK.TRANS64 P0, [R6+URZ], R5 ;  /* 0x00000005060085a7 */ /* 0x000e64000800007f */
[----:B-1----:R-:W-:Y:S05]  /*7250*/  @!P0 BRA `(.L_x_141) ;  /* 0xfffffffc00f08947 */ /* 0x002fea000383ffff */
[----:B------:R-:W-:Y:S05]  /*7260*/  BRA `(.L_x_178) ;  /* 0xfffffff400047947 */ /* 0x000fea000383ffff */
.L_x_142:
[----:B0-----:R0:W1:Y:S02]  /*7270*/  SYNCS.PHASECHK.TRANS64.TRYWAIT P0, [R9+URZ], R4 ;  /* 0x00000004090075a7 */ /* 0x001064000800017f */
[----:B-1----:R-:W-:Y:S05]  /*7280*/  @!P0 NANOSLEEP.SYNCS 0x989680 ;  /* 0x009896800000895d */ /* 0x002fea0003900000 */
[----:B------:R-:W1:Y:S02]  /*7290*/  @!P0 SYNCS.PHASECHK.TRANS64 P0, [R9+URZ], R4 ;  /* 0x00000004090085a7 */ /* 0x000e64000800007f */
[----:B-1----:R-:W-:Y:S05]  /*72a0*/  @!P0 BRA `(.L_x_142) ;  /* 0xfffffffc00f08947 */ /* 0x002fea000383ffff */
[----:B------:R-:W-:Y:S05]  /*72b0*/  BRA `(.L_x_179) ;  /* 0xfffffff400147947 */ /* 0x000fea000383ffff */
.L_x_143:
[----:B-1----:R1:W2:Y:S02]  /*72c0*/  SYNCS.PHASECHK.TRANS64.TRYWAIT P0, [R6+URZ], R5 ;  /* 0x00000005060075a7 */ /* 0x0022a4000800017f */
[----:B--2---:R-:W-:Y:S05]  /*72d0*/  @!P0 NANOSLEEP.SYNCS 0x989680 ;  /* 0x009896800000895d */ /* 0x004fea0003900000 */
[----:B------:R-:W2:Y:S02]  /*72e0*/  @!P0 SYNCS.PHASECHK.TRANS64 P0, [R6+URZ], R5 ;  /* 0x00000005060085a7 */ /* 0x000ea4000800007f */
[----:B--2---:R-:W-:Y:S05]  /*72f0*/  @!P0 BRA `(.L_x_143) ;  /* 0xfffffffc00f08947 */ /* 0x004fea000383ffff */
[----:B------:R-:W-:Y:S05]  /*7300*/  BRA `(.L_x_180) ;  /* 0xfffffff4001c7947 */ /* 0x000fea000383ffff */
.L_x_181:
[----:B------:R-:W-:-:S00]  /*7310*/  BRA `(.L_x_181) ;  /* 0xfffffffc00fc7947 */ /* 0x000fc0000383ffff */
[----:B------:R-:W-:-:S00]  /*7320*/  NOP ;  /* 0x0000000000007918 */ /* 0x000fc00000000000 */
        /* <DEDUP_REMOVED lines=13> */
.L_x_182:


//--------------------- .nv.global.init           --------------------------
	.section	.nv.global.init,"aw",@progbits
.nv.global.init:
	.type		$str$22,@object
	.size		$str$22,($str$23 - $str$22)
$str$22:
        /*0000*/ 	.byte	0x6b, 0x5f, 0x74, 0x69, 0x6c, 0x65, 0x5f, 0x63, 0x6f, 0x75, 0x6e, 0x74, 0x20, 0x3e, 0x3d, 0x20
        /*0010*/ 	.byte	0x31, 0x00
	.type		$str$23,@object
	.size		$str$23,(__unnamed_1 - $str$23)
$str$23:
        /*0012*/ 	.byte	0x2f, 0x74, 0x6d, 0x70, 0x2f, 0x63, 0x75, 0x74, 0x6c, 0x61, 0x73, 0x73, 0x5f, 0x73, 0x77, 0x65
        /*0022*/ 	.byte	0x65, 0x70, 0x5f, 0x73, 0x72, 0x63, 0x2f, 0x69, 0x6e, 0x63, 0x6c, 0x75, 0x64, 0x65, 0x2f, 0x63
        /*0032*/ 	.byte	0x75, 0x74, 0x6c, 0x61, 0x73, 0x73, 0x2f, 0x67, 0x65, 0x6d, 0x6d, 0x2f, 0x63, 0x6f, 0x6c, 0x6c
        /*0042*/ 	.byte	0x65, 0x63, 0x74, 0x69, 0x76, 0x65, 0x2f, 0x73, 0x6d, 0x39, 0x30, 0x5f, 0x6d, 0x6d, 0x61, 0x5f
        /*0052*/ 	.byte	0x74, 0x6d, 0x61, 0x5f, 0x67, 0x6d, 0x6d, 0x61, 0x5f, 0x73, 0x73, 0x5f, 0x77, 0x61, 0x72, 0x70
        /*0062*/ 	.byte	0x73, 0x70, 0x65, 0x63, 0x69, 0x61, 0x6c, 0x69, 0x7a, 0x65, 0x64, 0x2e, 0x68, 0x70, 0x70, 0x00
	.type		__unnamed_1,@object
	.size		__unnamed_1,(.L_0 - __unnamed_1)
__unnamed_1:
        /*0072*/ 	.byte	0x76, 0x6f, 0x69, 0x64, 0x20, 0x63, 0x75, 0x74, 0x6c, 0x61, 0x73, 0x73, 0x3a, 0x3a, 0x67, 0x65
        /* <DEDUP_REMOVED lines=179> */
        /*0bb2*/ 	.byte	0x6e, 0x74, 0x69, 0x74, 0x79, 0x5d, 0x00
.L_0:


//--------------------- .nv.shared._ZN7cutlass13device_kernelINS_4gemm6kernel13GemmUniversalIN4cute5tupleIJiiiiEEENS1_10collective13CollectiveMmaINS1_34MainloopSm90TmaGmmaWarpSpecializedILi28ENS5_IJNS4_1CILi1EEESB_SB_EEENS1_32KernelTmaWarpSpecializedPingpongEEENS5_IJNSA_ILi64EEESF_NSA_ILi32EEEEEENS_6half_tENS5_IJSB_llEEESI_SJ_NS4_8TiledMMAINS4_8MMA_AtomIJNS4_4SM904GMMA25MMA_64x64x16_F32F16F16_SSILNSN_5MajorE1ELSP_1ELNSN_7ScaleInE1ELSQ_1EEEEEENS4_6LayoutISC_NS5_IJNSA_ILi0EEESU_SU_EEEEENS5_IJNS4_10UnderscoreESX_SX_EEEEENS4_13SM90_TMA_LOADENS4_14ComposedLayoutINS4_7SwizzleILi3ELi4ELi3EEENS4_18smem_ptr_flag_bitsILi16EEENST_INS5_IJSF_NSA_ILi8EEEEEENS5_IJSB_SF_EEEEEEEvNS4_8identityES10_S1A_vS1B_EENS_8epilogue10collective6detail29Sm90TmaWarpSpecializedAdapterINS1E_15DefaultEpilogueISI_NS5_IJlSB_lEEES1I_NS1D_6thread17LinearCombinationISI_Li1EffLNS1J_9ScaleType4KindE0ELNS_15FloatRoundStyleE2ESI_EENS1_15EpilogueDefaultEEEEEvvEEEEvNT_6ParamsE --------------------------
	.section	.nv.shared._ZN7cutlass13device_kernelINS_4gemm6kernel13GemmUniversalIN4cute5tupleIJiiiiEEENS1_10collective13CollectiveMmaINS1_34MainloopSm90TmaGmmaWarpSpecializedILi28ENS5_IJNS4_1CILi1EEESB_SB_EEENS1_32KernelTmaWarpSpecializedPingpongEEENS5_IJNSA_ILi64EEESF_NSA_ILi32EEEEEENS_6half_tENS5_IJSB_llEEESI_SJ_NS4_8TiledMMAINS4_8MMA_AtomIJNS4_4SM904GMMA25MMA_64x64x16_F32F16F16_SSILNSN_5MajorE1ELSP_1ELNSN_7ScaleInE1ELSQ_1EEEEEENS4_6LayoutISC_NS5_IJNSA_ILi0EEESU_SU_EEEEENS5_IJNS4_10UnderscoreESX_SX_EEEEENS4_13SM90_TMA_LOADENS4_14ComposedLayoutINS4_7SwizzleILi3ELi4ELi3EEENS4_18smem_ptr_flag_bitsILi16EEENST_INS5_IJSF_NSA_ILi8EEEEEENS5_IJSB_SF_EEEEEEEvNS4_8identityES10_S1A_vS1B_EENS_8epilogue10collective6detail29Sm90TmaWarpSpecializedAdapterINS1E_15DefaultEpilogueISI_NS5_IJlSB_lEEES1I_NS1D_6thread17LinearCombinationISI_Li1EffLNS1J_9ScaleType4KindE0ELNS_15FloatRoundStyleE2ESI_EENS1_15EpilogueDefaultEEEEEvvEEEEvNT_6ParamsE,"aw",@nobits
	.sectionflags	@""
	.align	16
	.zero		1024


//--------------------- .nv.shared.reserved.0     --------------------------
	.section	.nv.shared.reserved.0,"aw",@nobits
	.weak		__nv_reservedSMEM_offset_0_alias
	.size		__nv_reservedSMEM_offset_0_alias, 0, 0
	.other		__nv_reservedSMEM_offset_0_alias,@"STO_CUDA_RESERVED_SHARED STV_DEFAULT"
__nv_reservedSMEM_offset_0_alias:
	.zero		0


//--------------------- .nv.global                --------------------------
	.section	.nv.global,"aw",@nobits
.nv.global:
	.type		_ZN40_INTERNAL_7c4145f0_4_k_cu_16075269_208504cute1_E,@object
	.size		_ZN40_INTERNAL_7c4145f0_4_k_cu_16075269_208504cute1_E,(_ZN40_INTERNAL_7c4145f0_4_k_cu_16075269_208504cuda3std3__45__cpo6cbeginE - _ZN40_INTERNAL_7c4145f0_4_k_cu_16075269_208504cute1_E)
_ZN40_INTERNAL_7c4145f0_4_k_cu_16075269_208504cute1_E:
	.zero		1
	.type		_ZN40_INTERNAL_7c4145f0_4_k_cu_16075269_208504cuda3std3__45__cpo6cbeginE,@object
	.size		_ZN40_INTERNAL_7c4145f0_4_k_cu_16075269_208504cuda3std3__45__cpo6cbeginE,(_ZN40_INTERNAL_7c4145f0_4_k_cu_16075269_208504cuda3std3__48in_placeE - _ZN40_INTERNAL_7c4145f0_4_k_cu_16075269_208504cuda3std3__45__cpo6cbeginE)
_ZN40_INTERNAL_7c4145f0_4_k_cu_16075269_208504cuda3std3__45__cpo6cbeginE:
	.zero		1
	.type		_ZN40_INTERNAL_7c4145f0_4_k_cu_16075269_208504cuda3std3__48in_placeE,@object
	.size		_ZN40_INTERNAL_7c4145f0_4_k_cu_16075269_208504cuda3std3__48in_placeE,(_ZN40_INTERNAL_7c4145f0_4_k_cu_16075269_208504cuda3std6ranges3__45__cpo9iter_moveE - _ZN40_INTERNAL_7c4145f0_4_k_cu_16075269_208504cuda3std3__48in_placeE)
_ZN40_INTERNAL_7c4145f0_4_k_cu_16075269_208504cuda3std3__48in_placeE:
	.zero		1
	.type		_ZN40_INTERNAL_7c4145f0_4_k_cu_16075269_208504cuda3std6ranges3__45__cpo9iter_moveE,@object
	.size		_ZN40_INTERNAL_7c4145f0_4_k_cu_16075269_208504cuda3std6ranges3__45__cpo9iter_moveE,(_ZN40_INTERNAL_7c4145f0_4_k_cu_16075269_208504cuda3std3__45__cpo5beginE - _ZN40_INTERNAL_7c4145f0_4_k_cu_16075269_208504cuda3std6ranges3__45__cpo9iter_moveE)
_ZN40_INTERNAL_7c4145f0_4_k_cu_16075269_208504cuda3std6ranges3__45__cpo9iter_moveE:
	.zero		1
	.type		_ZN40_INTERNAL_7c4145f0_4_k_cu_16075269_208504cuda3std3__45__cpo5beginE,@object
	.size		_ZN40_INTERNAL_7c4145f0_4_k_cu_16075269_208504cuda3std3__45__cpo5beginE,(_ZN40_INTERNAL_7c4145f0_4_k_cu_16075269_208504cuda3std3__442_GLOBAL__N__7c4145f0_4_k_cu_16075269_208506ignoreE - _ZN40_INTERNAL_7c4145f0_4_k_cu_16075269_208504cuda3std3__45__cpo5beginE)
_ZN40_INTERNAL_7c4145f0_4_k_cu_16075269_208504cuda3std3__45__cpo5beginE:
	.zero		1
	.type		_ZN40_INTERNAL_7c4145f0_4_k_cu_16075269_208504cuda3std3__442_GLOBAL__N__7c4145f0_4_k_cu_16075269_208506ignoreE,@object
	.size		_ZN40_INTERNAL_7c4145f0_4_k_cu_16075269_208504cuda3std3__442_GLOBAL__N__7c4145f0_4_k_cu_16075269_208506ignoreE,(_ZN40_INTERNAL_7c4145f0_4_k_cu_16075269_208504cute7productE - _ZN40_INTERNAL_7c4145f0_4_k_cu_16075269_208504cuda3std3__442_GLOBAL__N__7c4145f0_4_k_cu_16075269_208506ignoreE)
_ZN40_INTERNAL_7c4145f0_4_k_cu_16075269_208504cuda3std3__442_GLOBAL__N__7c4145f0_4_k_cu_16075269_208506ignoreE:
	.zero		1
	.type		_ZN40_INTERNAL_7c4145f0_4_k_cu_16075269_208504cute7productE,@object
	.size		_ZN40_INTERNAL_7c4145f0_4_k_cu_16075269_208504cute7productE,(_ZN40_INTERNAL_7c4145f0_4_k_cu_16075269_208504cuda3std3__45__cpo3endE - _ZN40_INTERNAL_7c4145f0_4_k_cu_16075269_208504cute7productE)
_ZN40_INTERNAL_7c4145f0_4_k_cu_16075269_208504cute7productE:
	.zero		1
	.type		_ZN40_INTERNAL_7c4145f0_4_k_cu_16075269_208504cuda3std3__45__cpo3endE,@object
	.size		_ZN40_INTERNAL_7c4145f0_4_k_cu_16075269_208504cuda3std3__45__cpo3endE,(_ZN40_INTERNAL_7c4145f0_4_k_cu_16075269_208504cuda3std3__419piecewise_constructE - _ZN40_INTERNAL_7c4145f0_4_k_cu_16075269_208504cuda3std3__45__cpo3endE)
_ZN40_INTERNAL_7c4145f0_4_k_cu_16075269_208504cuda3std3__45__cpo3endE:
	.zero		1
	.type		_ZN40_INTERNAL_7c4145f0_4_k_cu_16075269_208504cuda3std3__419piecewise_constructE,@object
	.size		_ZN40_INTERNAL_7c4145f0_4_k_cu_16075269_208504cuda3std3__419piecewise_constructE,(_ZN40_INTERNAL_7c4145f0_4_k_cu_16075269_208504cuda3std3__45__cpo4cendE - _ZN40_INTERNAL_7c4145f0_4_k_cu_16075269_208504cuda3std3__419piecewise_constructE)
_ZN40_INTERNAL_7c4145f0_4_k_cu_16075269_208504cuda3std3__419piecewise_constructE:
	.zero		1
	.type		_ZN40_INTERNAL_7c4145f0_4_k_cu_16075269_208504cuda3std3__45__cpo4cendE,@object
	.size		_ZN40_INTERNAL_7c4145f0_4_k_cu_16075269_208504cuda3std3__45__cpo4cendE,(_ZN40_INTERNAL_7c4145f0_4_k_cu_16075269_208504cuda3std6ranges3__45__cpo4swapE - _ZN40_INTERNAL_7c4145f0_4_k_cu_16075269_208504cuda3std3__45__cpo4cendE)
_ZN40_INTERNAL_7c4145f0_4_k_cu_16075269_208504cuda3std3__45__cpo4cendE:
	.zero		1
	.type		_ZN40_INTERNAL_7c4145f0_4_k_cu_16075269_208504cuda3std6ranges3__45__cpo4swapE,@object
	.size		_ZN40_INTERNAL_7c4145f0_4_k_cu_16075269_208504cuda3std6ranges3__45__cpo4swapE,(.L_8 - _ZN40_INTERNAL_7c4145f0_4_k_cu_16075269_208504cuda3std6ranges3__45__cpo4swapE)
_ZN40_INTERNAL_7c4145f0_4_k_cu_16075269_208504cuda3std6ranges3__45__cpo4swapE:
	.zero		1
.L_8:


//--------------------- .nv.constant0._ZN7cutlass13device_kernelINS_4gemm6kernel13GemmUniversalIN4cute5tupleIJiiiiEEENS1_10collective13CollectiveMmaINS1_34MainloopSm90TmaGmmaWarpSpecializedILi28ENS5_IJNS4_1CILi1EEESB_SB_EEENS1_32KernelTmaWarpSpecializedPingpongEEENS5_IJNSA_ILi64EEESF_NSA_ILi32EEEEEENS_6half_tENS5_IJSB_llEEESI_SJ_NS4_8TiledMMAINS4_8MMA_AtomIJNS4_4SM904GMMA25MMA_64x64x16_F32F16F16_SSILNSN_5MajorE1ELSP_1ELNSN_7ScaleInE1ELSQ_1EEEEEENS4_6LayoutISC_NS5_IJNSA_ILi0EEESU_SU_EEEEENS5_IJNS4_10UnderscoreESX_SX_EEEEENS4_13SM90_TMA_LOADENS4_14ComposedLayoutINS4_7SwizzleILi3ELi4ELi3EEENS4_18smem_ptr_flag_bitsILi16EEENST_INS5_IJSF_NSA_ILi8EEEEEENS5_IJSB_SF_EEEEEEEvNS4_8identityES10_S1A_vS1B_EENS_8epilogue10collective6detail29Sm90TmaWarpSpecializedAdapterINS1E_15DefaultEpilogueISI_NS5_IJlSB_lEEES1I_NS1D_6thread17LinearCombinationISI_Li1EffLNS1J_9ScaleType4KindE0ELNS_15FloatRoundStyleE2ESI_EENS1_15EpilogueDefaultEEEEEvvEEEEvNT_6ParamsE --------------------------
	.section	.nv.constant0._ZN7cutlass13device_kernelINS_4gemm6kernel13GemmUniversalIN4cute5tupleIJiiiiEEENS1_10collective13CollectiveMmaINS1_34MainloopSm90TmaGmmaWarpSpecializedILi28ENS5_IJNS4_1CILi1EEESB_SB_EEENS1_32KernelTmaWarpSpecializedPingpongEEENS5_IJNSA_ILi64EEESF_NSA_ILi32EEEEEENS_6half_tENS5_IJSB_llEEESI_SJ_NS4_8TiledMMAINS4_8MMA_AtomIJNS4_4SM904GMMA25MMA_64x64x16_F32F16F16_SSILNSN_5MajorE1ELSP_1ELNSN_7ScaleInE1ELSQ_1EEEEEENS4_6LayoutISC_NS5_IJNSA_ILi0EEESU_SU_EEEEENS5_IJNS4_10UnderscoreESX_SX_EEEEENS4_13SM90_TMA_LOADENS4_14ComposedLayoutINS4_7SwizzleILi3ELi4ELi3EEENS4_18smem_ptr_flag_bitsILi16EEENST_INS5_IJSF_NSA_ILi8EEEEEENS5_IJSB_SF_EEEEEEEvNS4_8identityES10_S1A_vS1B_EENS_8epilogue10collective6detail29Sm90TmaWarpSpecializedAdapterINS1E_15DefaultEpilogueISI_NS5_IJlSB_lEEES1I_NS1D_6thread17LinearCombinationISI_Li1EffLNS1J_9ScaleType4KindE0ELNS_15FloatRoundStyleE2ESI_EENS1_15EpilogueDefaultEEEEEvvEEEEvNT_6ParamsE,"a",@progbits
	.sectionflags	@""
	.align	4
.nv.constant0._ZN7cutlass13device_kernelINS_4gemm6kernel13GemmUniversalIN4cute5tupleIJiiiiEEENS1_10collective13CollectiveMmaINS1_34MainloopSm90TmaGmmaWarpSpecializedILi28ENS5_IJNS4_1CILi1EEESB_SB_EEENS1_32KernelTmaWarpSpecializedPingpongEEENS5_IJNSA_ILi64EEESF_NSA_ILi32EEEEEENS_6half_tENS5_IJSB_llEEESI_SJ_NS4_8TiledMMAINS4_8MMA_AtomIJNS4_4SM904GMMA25MMA_64x64x16_F32F16F16_SSILNSN_5MajorE1ELSP_1ELNSN_7ScaleInE1ELSQ_1EEEEEENS4_6LayoutISC_NS5_IJNSA_ILi0EEESU_SU_EEEEENS5_IJNS4_10UnderscoreESX_SX_EEEEENS4_13SM90_TMA_LOADENS4_14ComposedLayoutINS4_7SwizzleILi3ELi4ELi3EEENS4_18smem_ptr_flag_bitsILi16EEENST_INS5_IJSF_NSA_ILi8EEEEEENS5_IJSB_SF_EEEEEEEvNS4_8identityES10_S1A_vS1B_EENS_8epilogue10collective6detail29Sm90TmaWarpSpecializedAdapterINS1E_15DefaultEpilogueISI_NS5_IJlSB_lEEES1I_NS1D_6thread17LinearCombinationISI_Li1EffLNS1J_9ScaleType4KindE0ELNS_15FloatRoundStyleE2ESI_EENS1_15EpilogueDefaultEEEEEvvEEEEvNT_6ParamsE:
	.zero		1664


//--------------------- SYMBOLS --------------------------

	.type		.nv.reservedSmem.offset0,@object
	.size		.nv.reservedSmem.offset0,0x4
	.type		__assertfail,@function
